	.target	sm_90a

	.elftype	@"ET_EXEC"


//--------------------- .note.nv.tkinfo           --------------------------
	.section	.note.nv.tkinfo,"",@"SHT_NOTE"
	.sectionflags	@"SHF_NOTE_NV_TKINFO"
	.tkinfo
        /*0018*/ 	.word	0x00000002
        /*0030*/ 	.string	""
        /*0030*/ 	.string	"ptxas"
        /*0030*/ 	.string	"Cuda compilation tools, release 13.0, V13.0.88"
        /*0030*/ 	.string	"Build cuda_13.0.r13.0/compiler.36424714_0"
        /*0030*/ 	.string	"-arch sm_90a -m 64 "



//--------------------- .note.nv.cuinfo           --------------------------
	.section	.note.nv.cuinfo,"",@"SHT_NOTE"
	.sectionflags	@"SHF_NOTE_NV_CUINFO"
        /*0018*/ 	.short	0x0002
        /*001a*/ 	.short	0x005a
        /*001c*/ 	.short	0x0082
	.zero		2


//--------------------- .nv.info                  --------------------------
	.section	.nv.info,"",@"SHT_CUDA_INFO"
	.align	4


	//----- nvinfo : EIATTR_REGCOUNT
	.align		4
        /*0000*/ 	.byte	0x04, 0x2f
        /*0002*/ 	.short	(.L_15 - .L_14)
	.align		4
.L_14:
        /*0004*/ 	.word	index@(_ZN7cutlass13device_kernelINS_4gemm6kernel13GemmUniversalIN4cute5tupleIJiiiiEEENS1_10collective13CollectiveMmaINS1_34MainloopSm90TmaGmmaWarpSpecializedILi7ENS5_IJNS4_1CILi2EEESB_NSA_ILi1EEEEEENS1_35KernelTmaWarpSpecializedCooperativeEEENS5_IJNSA_ILi128EEESG_NSA_ILi32EEEEEENS_10tfloat32_tENS5_IJlSC_lEEESJ_SK_NS4_8TiledMMAINS4_8MMA_AtomIJNS4_4SM904GMMA30MMA_64x128x8_F32TF32TF32_SS_TNILNSO_7ScaleInE1ELSQ_1EEEEEENS4_6LayoutINS5_IJSB_SC_SC_EEENS5_IJSC_NSA_ILi0EEESV_EEEEENS5_IJNS4_10UnderscoreESY_SY_EEEEENS4_23SM90_TMA_LOAD_MULTICASTENS4_14ComposedLayoutINS4_7SwizzleILi3ELi4ELi3EEENS4_18smem_ptr_flag_bitsILi32EEENST_INS5_IJNSA_ILi8EEESH_EEENS5_IJSH_SC_EEEEEEEvNS4_8identityES11_S1B_vS1C_EENS_8epilogue10collective6detail29Sm90TmaWarpSpecializedAdapterINS1F_15DefaultEpilogueISJ_SK_SK_NS1E_6thread17LinearCombinationISJ_Li1EffLNS1J_9ScaleType4KindE0ELNS_15FloatRoundStyleE2ESJ_EENS1_15EpilogueDefaultEEEEEvvEEEEvNT_6ParamsE)
        /*0008*/ 	.word	0x000000a8


	//----- nvinfo : EIATTR_FRAME_SIZE
	.align		4
.L_15:
        /*000c*/ 	.byte	0x04, 0x11
        /*000e*/ 	.short	(.L_17 - .L_16)
	.align		4
.L_16:
        /*0010*/ 	.word	index@(_ZN7cutlass13device_kernelINS_4gemm6kernel13GemmUniversalIN4cute5tupleIJiiiiEEENS1_10collective13CollectiveMmaINS1_34MainloopSm90TmaGmmaWarpSpecializedILi7ENS5_IJNS4_1CILi2EEESB_NSA_ILi1EEEEEENS1_35KernelTmaWarpSpecializedCooperativeEEENS5_IJNSA_ILi128EEESG_NSA_ILi32EEEEEENS_10tfloat32_tENS5_IJlSC_lEEESJ_SK_NS4_8TiledMMAINS4_8MMA_AtomIJNS4_4SM904GMMA30MMA_64x128x8_F32TF32TF32_SS_TNILNSO_7ScaleInE1ELSQ_1EEEEEENS4_6LayoutINS5_IJSB_SC_SC_EEENS5_IJSC_NSA_ILi0EEESV_EEEEENS5_IJNS4_10UnderscoreESY_SY_EEEEENS4_23SM90_TMA_LOAD_MULTICASTENS4_14ComposedLayoutINS4_7SwizzleILi3ELi4ELi3EEENS4_18smem_ptr_flag_bitsILi32EEENST_INS5_IJNSA_ILi8EEESH_EEENS5_IJSH_SC_EEEEEEEvNS4_8identityES11_S1B_vS1C_EENS_8epilogue10collective6detail29Sm90TmaWarpSpecializedAdapterINS1F_15DefaultEpilogueISJ_SK_SK_NS1E_6thread17LinearCombinationISJ_Li1EffLNS1J_9ScaleType4KindE0ELNS_15FloatRoundStyleE2ESJ_EENS1_15EpilogueDefaultEEEEEvvEEEEvNT_6ParamsE)
        /*0014*/ 	.word	0x00000000


	//----- nvinfo : EIATTR_MIN_STACK_SIZE
	.align		4
.L_17:
        /*0018*/ 	.byte	0x04, 0x12
        /*001a*/ 	.short	(.L_19 - .L_18)
	.align		4
.L_18:
        /*001c*/ 	.word	index@(_ZN7cutlass13device_kernelINS_4gemm6kernel13GemmUniversalIN4cute5tupleIJiiiiEEENS1_10collective13CollectiveMmaINS1_34MainloopSm90TmaGmmaWarpSpecializedILi7ENS5_IJNS4_1CILi2EEESB_NSA_ILi1EEEEEENS1_35KernelTmaWarpSpecializedCooperativeEEENS5_IJNSA_ILi128EEESG_NSA_ILi32EEEEEENS_10tfloat32_tENS5_IJlSC_lEEESJ_SK_NS4_8TiledMMAINS4_8MMA_AtomIJNS4_4SM904GMMA30MMA_64x128x8_F32TF32TF32_SS_TNILNSO_7ScaleInE1ELSQ_1EEEEEENS4_6LayoutINS5_IJSB_SC_SC_EEENS5_IJSC_NSA_ILi0EEESV_EEEEENS5_IJNS4_10UnderscoreESY_SY_EEEEENS4_23SM90_TMA_LOAD_MULTICASTENS4_14ComposedLayoutINS4_7SwizzleILi3ELi4ELi3EEENS4_18smem_ptr_flag_bitsILi32EEENST_INS5_IJNSA_ILi8EEESH_EEENS5_IJSH_SC_EEEEEEEvNS4_8identityES11_S1B_vS1C_EENS_8epilogue10collective6detail29Sm90TmaWarpSpecializedAdapterINS1F_15DefaultEpilogueISJ_SK_SK_NS1E_6thread17LinearCombinationISJ_Li1EffLNS1J_9ScaleType4KindE0ELNS_15FloatRoundStyleE2ESJ_EENS1_15EpilogueDefaultEEEEEvvEEEEvNT_6ParamsE)
        /*0020*/ 	.word	0x00000000
.L_19:


//--------------------- .nv.compat                --------------------------
	.section	.nv.compat,"",@"SHT_CUDA_COMPAT_INFO"
	.align	4
        /*0000*/ 	.byte	0x02, 0x09, 0x01, 0x00, 0x02, 0x02, 0x04, 0x00, 0x02, 0x05, 0x05, 0x00, 0x03, 0x07, 0x01, 0x01
        /*0010*/ 	.byte	0x02, 0x03, 0x01, 0x00, 0x02, 0x06, 0x01, 0x00, 0x04, 0x0b, 0x08, 0x00, 0x00, 0x00, 0x00, 0x00
        /*0020*/ 	.byte	0x00, 0x00, 0x00, 0x00


//--------------------- .nv.info._ZN7cutlass13device_kernelINS_4gemm6kernel13GemmUniversalIN4cute5tupleIJiiiiEEENS1_10collective13CollectiveMmaINS1_34MainloopSm90TmaGmmaWarpSpecializedILi7ENS5_IJNS4_1CILi2EEESB_NSA_ILi1EEEEEENS1_35KernelTmaWarpSpecializedCooperativeEEENS5_IJNSA_ILi128EEESG_NSA_ILi32EEEEEENS_10tfloat32_tENS5_IJlSC_lEEESJ_SK_NS4_8TiledMMAINS4_8MMA_AtomIJNS4_4SM904GMMA30MMA_64x128x8_F32TF32TF32_SS_TNILNSO_7ScaleInE1ELSQ_1EEEEEENS4_6LayoutINS5_IJSB_SC_SC_EEENS5_IJSC_NSA_ILi0EEESV_EEEEENS5_IJNS4_10UnderscoreESY_SY_EEEEENS4_23SM90_TMA_LOAD_MULTICASTENS4_14ComposedLayoutINS4_7SwizzleILi3ELi4ELi3EEENS4_18smem_ptr_flag_bitsILi32EEENST_INS5_IJNSA_ILi8EEESH_EEENS5_IJSH_SC_EEEEEEEvNS4_8identityES11_S1B_vS1C_EENS_8epilogue10collective6detail29Sm90TmaWarpSpecializedAdapterINS1F_15DefaultEpilogueISJ_SK_SK_NS1E_6thread17LinearCombinationISJ_Li1EffLNS1J_9ScaleType4KindE0ELNS_15FloatRoundStyleE2ESJ_EENS1_15EpilogueDefaultEEEEEvvEEEEvNT_6ParamsE --------------------------
	.section	.nv.info._ZN7cutlass13device_kernelINS_4gemm6kernel13GemmUniversalIN4cute5tupleIJiiiiEEENS1_10collective13CollectiveMmaINS1_34MainloopSm90TmaGmmaWarpSpecializedILi7ENS5_IJNS4_1CILi2EEESB_NSA_ILi1EEEEEENS1_35KernelTmaWarpSpecializedCooperativeEEENS5_IJNSA_ILi128EEESG_NSA_ILi32EEEEEENS_10tfloat32_tENS5_IJlSC_lEEESJ_SK_NS4_8TiledMMAINS4_8MMA_AtomIJNS4_4SM904GMMA30MMA_64x128x8_F32TF32TF32_SS_TNILNSO_7ScaleInE1ELSQ_1EEEEEENS4_6LayoutINS5_IJSB_SC_SC_EEENS5_IJSC_NSA_ILi0EEESV_EEEEENS5_IJNS4_10UnderscoreESY_SY_EEEEENS4_23SM90_TMA_LOAD_MULTICASTENS4_14ComposedLayoutINS4_7SwizzleILi3ELi4ELi3EEENS4_18smem_ptr_flag_bitsILi32EEENST_INS5_IJNSA_ILi8EEESH_EEENS5_IJSH_SC_EEEEEEEvNS4_8identityES11_S1B_vS1C_EENS_8epilogue10collective6detail29Sm90TmaWarpSpecializedAdapterINS1F_15DefaultEpilogueISJ_SK_SK_NS1E_6thread17LinearCombinationISJ_Li1EffLNS1J_9ScaleType4KindE0ELNS_15FloatRoundStyleE2ESJ_EENS1_15EpilogueDefaultEEEEEvvEEEEvNT_6ParamsE,"",@"SHT_CUDA_INFO"
	.sectionflags	@""
	.align	4


	//----- nvinfo : EIATTR_CUDA_API_VERSION
	.align		4
        /*0000*/ 	.byte	0x04, 0x37
        /*0002*/ 	.short	(.L_21 - .L_20)
.L_20:
        /*0004*/ 	.word	0x00000082


	//----- nvinfo : EIATTR_KPARAM_INFO
	.align		4
.L_21:
        /*0008*/ 	.byte	0x04, 0x17
        /*000a*/ 	.short	(.L_23 - .L_22)
.L_22:
        /*000c*/ 	.word	0x00000000
        /*0010*/ 	.short	0x0000
        /*0012*/ 	.short	0x0070
        /*0014*/ 	.byte	0x00, 0xf0, 0x01, 0x10


	//----- nvinfo : EIATTR_SPARSE_MMA_MASK
	.align		4
.L_23:
        /*0018*/ 	.byte	0x03, 0x50
        /*001a*/ 	.short	0x0000


	//----- nvinfo : EIATTR_MAXREG_COUNT
	.align		4
        /*001c*/ 	.byte	0x03, 0x1b
        /*001e*/ 	.short	0x00a8


	//----- nvinfo : EIATTR_NUM_BARRIERS
	.align		4
        /*0020*/ 	.byte	0x02, 0x4c
        /*0022*/ 	.byte	0x01
	.zero		1


	//----- nvinfo : EIATTR_EXTERNS
	.align		4
        /*0024*/ 	.byte	0x04, 0x0f
        /*0026*/ 	.short	(.L_25 - .L_24)


	//   ....[0]....
	.align		4
.L_24:
        /*0028*/ 	.word	index@(__assertfail)


	//----- nvinfo : EIATTR_MERCURY_ISA_VERSION
	.align		4
.L_25:
        /*002c*/ 	.byte	0x03, 0x5f
        /*002e*/ 	.short	0x0101


	//----- nvinfo : EIATTR_INT_WARP_WIDE_INSTR_OFFSETS
	.align		4
        /*0030*/ 	.byte	0x04, 0x31
        /*0032*/ 	.short	(.L_27 - .L_26)


	//   ....[0]....
.L_26:
        /*0034*/ 	.word	0x000004e0


	//   ....[1]....
        /*0038*/ 	.word	0x00000510


	//   ....[2]....
        /*003c*/ 	.word	0x000006b0


	//----- nvinfo : EIATTR_COOP_GROUP_MASK_REGIDS
	.align		4
.L_27:
        /*0040*/ 	.byte	0x04, 0x29
        /*0042*/ 	.short	(.L_29 - .L_28)


	//   ....[0]....
.L_28:
        /*0044*/ 	.word	0xffffffff


	//   ....[1]....
        /*0048*/ 	.word	0xffffffff


	//   ....[2]....
        /*004c*/ 	.word	0xffffffff


	//   ....[3]....
        /*0050*/ 	.word	0xffffffff


	//   ....[4]....
        /*0054*/ 	.word	0xffffffff


	//   ....[5]....
        /*0058*/ 	.word	0xffffffff


	//----- nvinfo : EIATTR_COOP_GROUP_INSTR_OFFSETS
	.align		4
.L_29:
        /*005c*/ 	.byte	0x04, 0x28
        /*005e*/ 	.short	(.L_31 - .L_30)


	//   ....[0]....
.L_30:
        /*0060*/ 	.word	0x00000060


	//   ....[1]....
        /*0064*/ 	.word	0x00000070


	//   ....[2]....
        /*0068*/ 	.word	0x00000130


	//   ....[3]....
        /*006c*/ 	.word	0x00000330


	//   ....[4]....
        /*0070*/ 	.word	0x00000860


	//   ....[5]....
        /*0074*/ 	.word	0x000014e0


	//----- nvinfo : EIATTR_REG_RECONFIG
	.align		4
.L_31:
        /*0078*/ 	.byte	0x01, 0x54
	.zero		2


	//----- nvinfo : EIATTR_SYSCALL_OFFSETS
	.align		4
        /*007c*/ 	.byte	0x04, 0x46
        /*007e*/ 	.short	(.L_33 - .L_32)


	//   ....[0]....
.L_32:
        /*0080*/ 	.word	0x000016d0


	//----- nvinfo : EIATTR_MBARRIER_INSTR_OFFSETS
	.align		4
.L_33:
        /*0084*/ 	.byte	0x04, 0x39
        /*0086*/ 	.short	(.L_35 - .L_34)


	//   ....[0]....
.L_34:
        /*0088*/ 	.word	0x00000230
        /*008c*/ 	.word	0x000000ff
        /*0090*/ 	.word	0x00000000
        /*0094*/ 	.short	0x0100
        /*0096*/ 	.byte	0x08
	.zero		1


	//   ....[1]....
        /*0098*/ 	.word	0x00000240
        /*009c*/ 	.word	0x000000ff
        /*00a0*/ 	.word	0x00000038
        /*00a4*/ 	.short	0x0100
        /*00a6*/ 	.byte	0x08
	.zero		1


	//   ....[2]....
        /*00a8*/ 	.word	0x00000250
        /*00ac*/ 	.word	0x000000ff
        /*00b0*/ 	.word	0x00000008
        /*00b4*/ 	.short	0x0100
        /*00b6*/ 	.byte	0x08
	.zero		1


	//   ....[3]....
        /*00b8*/ 	.word	0x00000260
        /*00bc*/ 	.word	0x000000ff
        /*00c0*/ 	.word	0x00000040
        /*00c4*/ 	.short	0x0100
        /*00c6*/ 	.byte	0x08
	.zero		1


	//   ....[4]....
        /*00c8*/ 	.word	0x00000270
        /*00cc*/ 	.word	0x000000ff
        /*00d0*/ 	.word	0x00000010
        /*00d4*/ 	.short	0x0100
        /*00d6*/ 	.byte	0x08
	.zero		1


	//   ....[5]....
        /*00d8*/ 	.word	0x00000280
        /*00dc*/ 	.word	0x000000ff
        /*00e0*/ 	.word	0x00000048
        /*00e4*/ 	.short	0x0100
        /*00e6*/ 	.byte	0x08
	.zero		1


	//   ....[6]....
        /*00e8*/ 	.word	0x00000290
        /*00ec*/ 	.word	0x000000ff
        /*00f0*/ 	.word	0x00000018
        /*00f4*/ 	.short	0x0100
        /*00f6*/ 	.byte	0x08
	.zero		1


	//   ....[7]....
        /*00f8*/ 	.word	0x000002a0
        /*00fc*/ 	.word	0x000000ff
        /*0100*/ 	.word	0x00000050
        /*0104*/ 	.short	0x0100
        /*0106*/ 	.byte	0x08
	.zero		1


	//   ....[8]....
        /*0108*/ 	.word	0x000002b0
        /*010c*/ 	.word	0x000000ff
        /*0110*/ 	.word	0x00000020
        /*0114*/ 	.short	0x0100
        /*0116*/ 	.byte	0x08
	.zero		1


	//   ....[9]....
        /*0118*/ 	.word	0x000002c0
        /*011c*/ 	.word	0x000000ff
        /*0120*/ 	.word	0x00000058
        /*0124*/ 	.short	0x0100
        /*0126*/ 	.byte	0x08
	.zero		1


	//   ....[10]....
        /*0128*/ 	.word	0x000002d0
        /*012c*/ 	.word	0x000000ff
        /*0130*/ 	.word	0x00000028
        /*0134*/ 	.short	0x0100
        /*0136*/ 	.byte	0x08
	.zero		1


	//   ....[11]....
        /*0138*/ 	.word	0x000002e0
        /*013c*/ 	.word	0x000000ff
        /*0140*/ 	.word	0x00000060
        /*0144*/ 	.short	0x0100
        /*0146*/ 	.byte	0x08
	.zero		1


	//   ....[12]....
        /*0148*/ 	.word	0x000002f0
        /*014c*/ 	.word	0x000000ff
        /*0150*/ 	.word	0x00000030
        /*0154*/ 	.short	0x0100
        /*0156*/ 	.byte	0x08
	.zero		1


	//   ....[13]....
        /*0158*/ 	.word	0x00000300
        /*015c*/ 	.word	0x000000ff
        /*0160*/ 	.word	0x00000068
        /*0164*/ 	.short	0x0100
        /*0166*/ 	.byte	0x08
	.zero		1


	//   ....[14]....
        /*0168*/ 	.word	0x00000740
        /*016c*/ 	.word	0x000000ff
        /*0170*/ 	.word	0x00000080
        /*0174*/ 	.short	0x0100
        /*0176*/ 	.byte	0x06
	.zero		1


	//   ....[15]....
        /*0178*/ 	.word	0x000007e0
        /*017c*/ 	.word	0x000000ff
        /*0180*/ 	.word	0x00000088
        /*0184*/ 	.short	0x0100
        /*0186*/ 	.byte	0x06
	.zero		1


	//   ....[16]....
        /*0188*/ 	.word	0x00001790
        /*018c*/ 	.word	0x00000003
        /*0190*/ 	.word	0x00000000
        /*0194*/ 	.short	0x010a
        /*0196*/ 	.byte	0x3f
	.zero		1


	//   ....[17]....
        /*0198*/ 	.word	0x000017f0
        /*019c*/ 	.word	0x00000003
        /*01a0*/ 	.word	0x00000000
        /*01a4*/ 	.short	0x010a
        /*01a6*/ 	.byte	0x3f
	.zero		1


	//   ....[18]....
        /*01a8*/ 	.word	0x00001b70
        /*01ac*/ 	.word	0x00000005
        /*01b0*/ 	.word	0x00000000
        /*01b4*/ 	.short	0x010a
        /*01b6*/ 	.byte	0x3f
	.zero		1


	//   ....[19]....
        /*01b8*/ 	.word	0x00001bb0
        /*01bc*/ 	.word	0x00000005
        /*01c0*/ 	.word	0x00000000
        /*01c4*/ 	.short	0x010a
        /*01c6*/ 	.byte	0x3f
	.zero		1


	//   ....[20]....
        /*01c8*/ 	.word	0x00001e10
        /*01cc*/ 	.word	0x00000004
        /*01d0*/ 	.word	0x00000000
        /*01d4*/ 	.short	0x0101
        /*01d6*/ 	.byte	0x3f
	.zero		1


	//   ....[21]....
        /*01d8*/ 	.word	0x00002030
        /*01dc*/ 	.word	0x00000000
        /*01e0*/ 	.word	0x00000000
        /*01e4*/ 	.short	0x0101
        /*01e6*/ 	.byte	0x3f
	.zero		1


	//   ....[22]....
        /*01e8*/ 	.word	0x00007230
        /*01ec*/ 	.word	0x00000015
        /*01f0*/ 	.word	0x00000038
        /*01f4*/ 	.short	0x010a
        /*01f6*/ 	.byte	0x3f
	.zero		1


	//   ....[23]....
        /*01f8*/ 	.word	0x00007650
        /*01fc*/ 	.word	0x00000006
        /*0200*/ 	.word	0x00000088
        /*0204*/ 	.short	0x0101
        /*0206*/ 	.byte	0x3f
	.zero		1


	//   ....[24]....
        /*0208*/ 	.word	0x00007d50
        /*020c*/ 	.word	0x00000007
        /*0210*/ 	.word	0x00000000
        /*0214*/ 	.short	0x010a
        /*0216*/ 	.byte	0x3f
	.zero		1


	//   ....[25]....
        /*0218*/ 	.word	0x00007dd0
        /*021c*/ 	.word	0x00000008
        /*0220*/ 	.word	0x00000000
        /*0224*/ 	.short	0x010a
        /*0226*/ 	.byte	0x3f
	.zero		1


	//   ....[26]....
        /*0228*/ 	.word	0x00007e60
        /*022c*/ 	.word	0x00000009
        /*0230*/ 	.word	0x00000000
        /*0234*/ 	.short	0x010a
        /*0236*/ 	.byte	0x3f
	.zero		1


	//   ....[27]....
        /*0238*/ 	.word	0x00007ef0
        /*023c*/ 	.word	0x00000008
        /*0240*/ 	.word	0x00000000
        /*0244*/ 	.short	0x010a
        /*0246*/ 	.byte	0x3f
	.zero		1


	//   ....[28]....
        /*0248*/ 	.word	0x00007f80
        /*024c*/ 	.word	0x00000009
        /*0250*/ 	.word	0x00000000
        /*0254*/ 	.short	0x010a
        /*0256*/ 	.byte	0x3f
	.zero		1


	//   ....[29]....
        /*0258*/ 	.word	0x00008010
        /*025c*/ 	.word	0x00000006
        /*0260*/ 	.word	0x00000000
        /*0264*/ 	.short	0x010a
        /*0266*/ 	.byte	0x3f
	.zero		1


	//   ....[30]....
        /*0268*/ 	.word	0x000080a0
        /*026c*/ 	.word	0x00000003
        /*0270*/ 	.word	0x00000000
        /*0274*/ 	.short	0x010a
        /*0276*/ 	.byte	0x3f
	.zero		1


	//   ....[31]....
        /*0278*/ 	.word	0x00008100
        /*027c*/ 	.word	0x00000003
        /*0280*/ 	.word	0x00000000
        /*0284*/ 	.short	0x010a
        /*0286*/ 	.byte	0x3f
	.zero		1


	//   ....[32]....
        /*0288*/ 	.word	0x00008150
        /*028c*/ 	.word	0x00000005
        /*0290*/ 	.word	0x00000000
        /*0294*/ 	.short	0x010a
        /*0296*/ 	.byte	0x3f
	.zero		1


	//   ....[33]....
        /*0298*/ 	.word	0x00008220
        /*029c*/ 	.word	0x00000015
        /*02a0*/ 	.word	0x00000038
        /*02a4*/ 	.short	0x010a
        /*02a6*/ 	.byte	0x3f
	.zero		1


	//   ....[34]....
        /*02a8*/ 	.word	0x000082f0
        /*02ac*/ 	.word	0x00000007
        /*02b0*/ 	.word	0x00000000
        /*02b4*/ 	.short	0x010a
        /*02b6*/ 	.byte	0x3f
	.zero		1


	//   ....[35]....
        /*02b8*/ 	.word	0x00008340
        /*02bc*/ 	.word	0x00000008
        /*02c0*/ 	.word	0x00000000
        /*02c4*/ 	.short	0x010a
        /*02c6*/ 	.byte	0x3f
	.zero		1


	//   ....[36]....
        /*02c8*/ 	.word	0x00008390
        /*02cc*/ 	.word	0x00000009
        /*02d0*/ 	.word	0x00000000
        /*02d4*/ 	.short	0x010a
        /*02d6*/ 	.byte	0x3f
	.zero		1


	//   ....[37]....
        /*02d8*/ 	.word	0x000083e0
        /*02dc*/ 	.word	0x00000008
        /*02e0*/ 	.word	0x00000000
        /*02e4*/ 	.short	0x010a
        /*02e6*/ 	.byte	0x3f
	.zero		1


	//   ....[38]....
        /*02e8*/ 	.word	0x00008430
        /*02ec*/ 	.word	0x00000009
        /*02f0*/ 	.word	0x00000000
        /*02f4*/ 	.short	0x010a
        /*02f6*/ 	.byte	0x3f
	.zero		1


	//   ....[39]....
        /*02f8*/ 	.word	0x00008480
        /*02fc*/ 	.word	0x00000006
        /*0300*/ 	.word	0x00000000
        /*0304*/ 	.short	0x010a
        /*0306*/ 	.byte	0x3f
	.zero		1


	//----- nvinfo : EIATTR_NUM_MBARRIERS
	.align		4
.L_35:
        /*0308*/ 	.byte	0x03, 0x38
        /*030a*/ 	.short	0x0010


	//----- nvinfo : EIATTR_EXIT_INSTR_OFFSETS
	.align		4
        /*030c*/ 	.byte	0x04, 0x1c
        /*030e*/ 	.short	(.L_37 - .L_36)


	//   ....[0]....
.L_36:
        /*0310*/ 	.word	0x00000a30


	//   ....[1]....
        /*0314*/ 	.word	0x00001240


	//   ....[2]....
        /*0318*/ 	.word	0x000068f0


	//   ....[3]....
        /*031c*/ 	.word	0x00006e50


	//   ....[4]....
        /*0320*/ 	.word	0x000080f0


	//----- nvinfo : EIATTR_MAX_THREADS
	.align		4
.L_37:
        /*0324*/ 	.byte	0x04, 0x05
        /*0326*/ 	.short	(.L_39 - .L_38)
.L_38:
        /*0328*/ 	.word	0x00000180
        /*032c*/ 	.word	0x00000001
        /*0330*/ 	.word	0x00000001


	//----- nvinfo : EIATTR_CRS_STACK_SIZE
	.align		4
.L_39:
        /*0334*/ 	.byte	0x04, 0x1e
        /*0336*/ 	.short	(.L_41 - .L_40)
.L_40:
        /*0338*/ 	.word	0x00000000


	//----- nvinfo : EIATTR_CBANK_PARAM_SIZE
	.align		4
.L_41:
        /*033c*/ 	.byte	0x03, 0x19
        /*033e*/ 	.short	0x0470


	//----- nvinfo : EIATTR_PARAM_CBANK
	.align		4
        /*0340*/ 	.byte	0x04, 0x0a
        /*0342*/ 	.short	(.L_43 - .L_42)
	.align		4
.L_42:
        /*0344*/ 	.word	index@(.nv.constant0._ZN7cutlass13device_kernelINS_4gemm6kernel13GemmUniversalIN4cute5tupleIJiiiiEEENS1_10collective13CollectiveMmaINS1_34MainloopSm90TmaGmmaWarpSpecializedILi7ENS5_IJNS4_1CILi2EEESB_NSA_ILi1EEEEEENS1_35KernelTmaWarpSpecializedCooperativeEEENS5_IJNSA_ILi128EEESG_NSA_ILi32EEEEEENS_10tfloat32_tENS5_IJlSC_lEEESJ_SK_NS4_8TiledMMAINS4_8MMA_AtomIJNS4_4SM904GMMA30MMA_64x128x8_F32TF32TF32_SS_TNILNSO_7ScaleInE1ELSQ_1EEEEEENS4_6LayoutINS5_IJSB_SC_SC_EEENS5_IJSC_NSA_ILi0EEESV_EEEEENS5_IJNS4_10UnderscoreESY_SY_EEEEENS4_23SM90_TMA_LOAD_MULTICASTENS4_14ComposedLayoutINS4_7SwizzleILi3ELi4ELi3EEENS4_18smem_ptr_flag_bitsILi32EEENST_INS5_IJNSA_ILi8EEESH_EEENS5_IJSH_SC_EEEEEEEvNS4_8identityES11_S1B_vS1C_EENS_8epilogue10collective6detail29Sm90TmaWarpSpecializedAdapterINS1F_15DefaultEpilogueISJ_SK_SK_NS1E_6thread17LinearCombinationISJ_Li1EffLNS1J_9ScaleType4KindE0ELNS_15FloatRoundStyleE2ESJ_EENS1_15EpilogueDefaultEEEEEvvEEEEvNT_6ParamsE)
        /*0348*/ 	.short	0x0210
        /*034a*/ 	.short	0x0470


	//----- nvinfo : EIATTR_SW_WAR
	.align		4
.L_43:
        /*034c*/ 	.byte	0x04, 0x36
        /*034e*/ 	.short	(.L_45 - .L_44)
.L_44:
        /*0350*/ 	.word	0x00000008
.L_45:


//--------------------- .nv.callgraph             --------------------------
	.section	.nv.callgraph,"",@"SHT_CUDA_CALLGRAPH"
	.align	4
	.sectionentsize	8
	.align		4
        /*0000*/ 	.word	0x00000000
	.align		4
        /*0004*/ 	.word	0xffffffff
	.align		4
        /*0008*/ 	.word	index@(_ZN7cutlass13device_kernelINS_4gemm6kernel13GemmUniversalIN4cute5tupleIJiiiiEEENS1_10collective13CollectiveMmaINS1_34MainloopSm90TmaGmmaWarpSpecializedILi7ENS5_IJNS4_1CILi2EEESB_NSA_ILi1EEEEEENS1_35KernelTmaWarpSpecializedCooperativeEEENS5_IJNSA_ILi128EEESG_NSA_ILi32EEEEEENS_10tfloat32_tENS5_IJlSC_lEEESJ_SK_NS4_8TiledMMAINS4_8MMA_AtomIJNS4_4SM904GMMA30MMA_64x128x8_F32TF32TF32_SS_TNILNSO_7ScaleInE1ELSQ_1EEEEEENS4_6LayoutINS5_IJSB_SC_SC_EEENS5_IJSC_NSA_ILi0EEESV_EEEEENS5_IJNS4_10UnderscoreESY_SY_EEEEENS4_23SM90_TMA_LOAD_MULTICASTENS4_14ComposedLayoutINS4_7SwizzleILi3ELi4ELi3EEENS4_18smem_ptr_flag_bitsILi32EEENST_INS5_IJNSA_ILi8EEESH_EEENS5_IJSH_SC_EEEEEEEvNS4_8identityES11_S1B_vS1C_EENS_8epilogue10collective6detail29Sm90TmaWarpSpecializedAdapterINS1F_15DefaultEpilogueISJ_SK_SK_NS1E_6thread17LinearCombinationISJ_Li1EffLNS1J_9ScaleType4KindE0ELNS_15FloatRoundStyleE2ESJ_EENS1_15EpilogueDefaultEEEEEvvEEEEvNT_6ParamsE)
	.align		4
        /*000c*/ 	.word	index@(__assertfail)
	.align		4
        /*0010*/ 	.word	0x00000000
	.align		4
        /*0014*/ 	.word	0xfffffffe
	.align		4
        /*0018*/ 	.word	0x00000000
	.align		4
        /*001c*/ 	.word	0xfffffffd
	.align		4
        /*0020*/ 	.word	0x00000000
	.align		4
        /*0024*/ 	.word	0xfffffffc


//--------------------- .nv.constant4             --------------------------
	.section	.nv.constant4,"a",@progbits
	.align	8
	.align		8
.nv.constant4:
        /*0000*/ 	.dword	__assertfail
	.align		8
        /*0008*/ 	.dword	__unnamed_1
	.align		8
        /*0010*/ 	.dword	_ZN39_INTERNAL_766eb002_4_k_cu_a85896a0_63864cuda3std3__45__cpo5beginE
	.align		8
        /*0018*/ 	.dword	_ZN39_INTERNAL_766eb002_4_k_cu_a85896a0_63864cuda3std3__45__cpo3endE
	.align		8
        /*0020*/ 	.dword	_ZN39_INTERNAL_766eb002_4_k_cu_a85896a0_63864cuda3std3__45__cpo6cbeginE
	.align		8
        /*0028*/ 	.dword	_ZN39_INTERNAL_766eb002_4_k_cu_a85896a0_63864cuda3std3__45__cpo4cendE
	.align		8
        /*0030*/ 	.dword	_ZN39_INTERNAL_766eb002_4_k_cu_a85896a0_63864cuda3std3__441_GLOBAL__N__766eb002_4_k_cu_a85896a0_63866ignoreE
	.align		8
        /*0038*/ 	.dword	_ZN39_INTERNAL_766eb002_4_k_cu_a85896a0_63864cuda3std3__419piecewise_constructE
	.align		8
        /*0040*/ 	.dword	_ZN39_INTERNAL_766eb002_4_k_cu_a85896a0_63864cuda3std3__48in_placeE
	.align		8
        /*0048*/ 	.dword	_ZN39_INTERNAL_766eb002_4_k_cu_a85896a0_63864cuda3std6ranges3__45__cpo4swapE
	.align		8
        /*0050*/ 	.dword	_ZN39_INTERNAL_766eb002_4_k_cu_a85896a0_63864cuda3std6ranges3__45__cpo9iter_moveE
	.align		8
        /*0058*/ 	.dword	_ZN39_INTERNAL_766eb002_4_k_cu_a85896a0_63864cute7productE
	.align		8
        /*0060*/ 	.dword	_ZN39_INTERNAL_766eb002_4_k_cu_a85896a0_63864cute1_E
	.align		8
        /*0068*/ 	.dword	$str$22
	.align		8
        /*0070*/ 	.dword	$str$23


//--------------------- .text._ZN7cutlass13device_kernelINS_4gemm6kernel13GemmUniversalIN4cute5tupleIJiiiiEEENS1_10collective13CollectiveMmaINS1_34MainloopSm90TmaGmmaWarpSpecializedILi7ENS5_IJNS4_1CILi2EEESB_NSA_ILi1EEEEEENS1_35KernelTmaWarpSpecializedCooperativeEEENS5_IJNSA_ILi128EEESG_NSA_ILi32EEEEEENS_10tfloat32_tENS5_IJlSC_lEEESJ_SK_NS4_8TiledMMAINS4_8MMA_AtomIJNS4_4SM904GMMA30MMA_64x128x8_F32TF32TF32_SS_TNILNSO_7ScaleInE1ELSQ_1EEEEEENS4_6LayoutINS5_IJSB_SC_SC_EEENS5_IJSC_NSA_ILi0EEESV_EEEEENS5_IJNS4_10UnderscoreESY_SY_EEEEENS4_23SM90_TMA_LOAD_MULTICASTENS4_14ComposedLayoutINS4_7SwizzleILi3ELi4ELi3EEENS4_18smem_ptr_flag_bitsILi32EEENST_INS5_IJNSA_ILi8EEESH_EEENS5_IJSH_SC_EEEEEEEvNS4_8identityES11_S1B_vS1C_EENS_8epilogue10collective6detail29Sm90TmaWarpSpecializedAdapterINS1F_15DefaultEpilogueISJ_SK_SK_NS1E_6thread17LinearCombinationISJ_Li1EffLNS1J_9ScaleType4KindE0ELNS_15FloatRoundStyleE2ESJ_EENS1_15EpilogueDefaultEEEEEvvEEEEvNT_6ParamsE --------------------------
	.section	.text._ZN7cutlass13device_kernelINS_4gemm6kernel13GemmUniversalIN4cute5tupleIJiiiiEEENS1_10collective13CollectiveMmaINS1_34MainloopSm90TmaGmmaWarpSpecializedILi7ENS5_IJNS4_1CILi2EEESB_NSA_ILi1EEEEEENS1_35KernelTmaWarpSpecializedCooperativeEEENS5_IJNSA_ILi128EEESG_NSA_ILi32EEEEEENS_10tfloat32_tENS5_IJlSC_lEEESJ_SK_NS4_8TiledMMAINS4_8MMA_AtomIJNS4_4SM904GMMA30MMA_64x128x8_F32TF32TF32_SS_TNILNSO_7ScaleInE1ELSQ_1EEEEEENS4_6LayoutINS5_IJSB_SC_SC_EEENS5_IJSC_NSA_ILi0EEESV_EEEEENS5_IJNS4_10UnderscoreESY_SY_EEEEENS4_23SM90_TMA_LOAD_MULTICASTENS4_14ComposedLayoutINS4_7SwizzleILi3ELi4ELi3EEENS4_18smem_ptr_flag_bitsILi32EEENST_INS5_IJNSA_ILi8EEESH_EEENS5_IJSH_SC_EEEEEEEvNS4_8identityES11_S1B_vS1C_EENS_8epilogue10collective6detail29Sm90TmaWarpSpecializedAdapterINS1F_15DefaultEpilogueISJ_SK_SK_NS1E_6thread17LinearCombinationISJ_Li1EffLNS1J_9ScaleType4KindE0ELNS_15FloatRoundStyleE2ESJ_EENS1_15EpilogueDefaultEEEEEvvEEEEvNT_6ParamsE,"ax",@progbits
	.align	128
.text._ZN7cutlass13device_kernelINS_4gemm6kernel13GemmUniversalIN4cute5tupleIJiiiiEEENS1_10collective13CollectiveMmaINS1_34MainloopSm90TmaGmmaWarpSpecializedILi7ENS5_IJNS4_1CILi2EEESB_NSA_ILi1EEEEEENS1_35KernelTmaWarpSpecializedCooperativeEEENS5_IJNSA_ILi128EEESG_NSA_ILi32EEEEEENS_10tfloat32_tENS5_IJlSC_lEEESJ_SK_NS4_8TiledMMAINS4_8MMA_AtomIJNS4_4SM904GMMA30MMA_64x128x8_F32TF32TF32_SS_TNILNSO_7ScaleInE1ELSQ_1EEEEEENS4_6LayoutINS5_IJSB_SC_SC_EEENS5_IJSC_NSA_ILi0EEESV_EEEEENS5_IJNS4_10UnderscoreESY_SY_EEEEENS4_23SM90_TMA_LOAD_MULTICASTENS4_14ComposedLayoutINS4_7SwizzleILi3ELi4ELi3EEENS4_18smem_ptr_flag_bitsILi32EEENST_INS5_IJNSA_ILi8EEESH_EEENS5_IJSH_SC_EEEEEEEvNS4_8identityES11_S1B_vS1C_EENS_8epilogue10collective6detail29Sm90TmaWarpSpecializedAdapterINS1F_15DefaultEpilogueISJ_SK_SK_NS1E_6thread17LinearCombinationISJ_Li1EffLNS1J_9ScaleType4KindE0ELNS_15FloatRoundStyleE2ESJ_EENS1_15EpilogueDefaultEEEEEvvEEEEvNT_6ParamsE:
        .type           _ZN7cutlass13device_kernelINS_4gemm6kernel13GemmUniversalIN4cute5tupleIJiiiiEEENS1_10collective13CollectiveMmaINS1_34MainloopSm90TmaGmmaWarpSpecializedILi7ENS5_IJNS4_1CILi2EEESB_NSA_ILi1EEEEEENS1_35KernelTmaWarpSpecializedCooperativeEEENS5_IJNSA_ILi128EEESG_NSA_ILi32EEEEEENS_10tfloat32_tENS5_IJlSC_lEEESJ_SK_NS4_8TiledMMAINS4_8MMA_AtomIJNS4_4SM904GMMA30MMA_64x128x8_F32TF32TF32_SS_TNILNSO_7ScaleInE1ELSQ_1EEEEEENS4_6LayoutINS5_IJSB_SC_SC_EEENS5_IJSC_NSA_ILi0EEESV_EEEEENS5_IJNS4_10UnderscoreESY_SY_EEEEENS4_23SM90_TMA_LOAD_MULTICASTENS4_14ComposedLayoutINS4_7SwizzleILi3ELi4ELi3EEENS4_18smem_ptr_flag_bitsILi32EEENST_INS5_IJNSA_ILi8EEESH_EEENS5_IJSH_SC_EEEEEEEvNS4_8identityES11_S1B_vS1C_EENS_8epilogue10collective6detail29Sm90TmaWarpSpecializedAdapterINS1F_15DefaultEpilogueISJ_SK_SK_NS1E_6thread17LinearCombinationISJ_Li1EffLNS1J_9ScaleType4KindE0ELNS_15FloatRoundStyleE2ESJ_EENS1_15EpilogueDefaultEEEEEvvEEEEvNT_6ParamsE,@function
        .size           _ZN7cutlass13device_kernelINS_4gemm6kernel13GemmUniversalIN4cute5tupleIJiiiiEEENS1_10collective13CollectiveMmaINS1_34MainloopSm90TmaGmmaWarpSpecializedILi7ENS5_IJNS4_1CILi2EEESB_NSA_ILi1EEEEEENS1_35KernelTmaWarpSpecializedCooperativeEEENS5_IJNSA_ILi128EEESG_NSA_ILi32EEEEEENS_10tfloat32_tENS5_IJlSC_lEEESJ_SK_NS4_8TiledMMAINS4_8MMA_AtomIJNS4_4SM904GMMA30MMA_64x128x8_F32TF32TF32_SS_TNILNSO_7ScaleInE1ELSQ_1EEEEEENS4_6LayoutINS5_IJSB_SC_SC_EEENS5_IJSC_NSA_ILi0EEESV_EEEEENS5_IJNS4_10UnderscoreESY_SY_EEEEENS4_23SM90_TMA_LOAD_MULTICASTENS4_14ComposedLayoutINS4_7SwizzleILi3ELi4ELi3EEENS4_18smem_ptr_flag_bitsILi32EEENST_INS5_IJNSA_ILi8EEESH_EEENS5_IJSH_SC_EEEEEEEvNS4_8identityES11_S1B_vS1C_EENS_8epilogue10collective6detail29Sm90TmaWarpSpecializedAdapterINS1F_15DefaultEpilogueISJ_SK_SK_NS1E_6thread17LinearCombinationISJ_Li1EffLNS1J_9ScaleType4KindE0ELNS_15FloatRoundStyleE2ESJ_EENS1_15EpilogueDefaultEEEEEvvEEEEvNT_6ParamsE,(.L_x_205 - _ZN7cutlass13device_kernelINS_4gemm6kernel13GemmUniversalIN4cute5tupleIJiiiiEEENS1_10collective13CollectiveMmaINS1_34MainloopSm90TmaGmmaWarpSpecializedILi7ENS5_IJNS4_1CILi2EEESB_NSA_ILi1EEEEEENS1_35KernelTmaWarpSpecializedCooperativeEEENS5_IJNSA_ILi128EEESG_NSA_ILi32EEEEEENS_10tfloat32_tENS5_IJlSC_lEEESJ_SK_NS4_8TiledMMAINS4_8MMA_AtomIJNS4_4SM904GMMA30MMA_64x128x8_F32TF32TF32_SS_TNILNSO_7ScaleInE1ELSQ_1EEEEEENS4_6LayoutINS5_IJSB_SC_SC_EEENS5_IJSC_NSA_ILi0EEESV_EEEEENS5_IJNS4_10UnderscoreESY_SY_EEEEENS4_23SM90_TMA_LOAD_MULTICASTENS4_14ComposedLayoutINS4_7SwizzleILi3ELi4ELi3EEENS4_18smem_ptr_flag_bitsILi32EEENST_INS5_IJNSA_ILi8EEESH_EEENS5_IJSH_SC_EEEEEEEvNS4_8identityES11_S1B_vS1C_EENS_8epilogue10collective6detail29Sm90TmaWarpSpecializedAdapterINS1F_15DefaultEpilogueISJ_SK_SK_NS1E_6thread17LinearCombinationISJ_Li1EffLNS1J_9ScaleType4KindE0ELNS_15FloatRoundStyleE2ESJ_EENS1_15EpilogueDefaultEEEEEvvEEEEvNT_6ParamsE)
        .other          _ZN7cutlass13device_kernelINS_4gemm6kernel13GemmUniversalIN4cute5tupleIJiiiiEEENS1_10collective13CollectiveMmaINS1_34MainloopSm90TmaGmmaWarpSpecializedILi7ENS5_IJNS4_1CILi2EEESB_NSA_ILi1EEEEEENS1_35KernelTmaWarpSpecializedCooperativeEEENS5_IJNSA_ILi128EEESG_NSA_ILi32EEEEEENS_10tfloat32_tENS5_IJlSC_lEEESJ_SK_NS4_8TiledMMAINS4_8MMA_AtomIJNS4_4SM904GMMA30MMA_64x128x8_F32TF32TF32_SS_TNILNSO_7ScaleInE1ELSQ_1EEEEEENS4_6LayoutINS5_IJSB_SC_SC_EEENS5_IJSC_NSA_ILi0EEESV_EEEEENS5_IJNS4_10UnderscoreESY_SY_EEEEENS4_23SM90_TMA_LOAD_MULTICASTENS4_14ComposedLayoutINS4_7SwizzleILi3ELi4ELi3EEENS4_18smem_ptr_flag_bitsILi32EEENST_INS5_IJNSA_ILi8EEESH_EEENS5_IJSH_SC_EEEEEEEvNS4_8identityES11_S1B_vS1C_EENS_8epilogue10collective6detail29Sm90TmaWarpSpecializedAdapterINS1F_15DefaultEpilogueISJ_SK_SK_NS1E_6thread17LinearCombinationISJ_Li1EffLNS1J_9ScaleType4KindE0ELNS_15FloatRoundStyleE2ESJ_EENS1_15EpilogueDefaultEEEEEvvEEEEvNT_6ParamsE,@"STO_CUDA_ENTRY STV_DEFAULT"
_ZN7cutlass13device_kernelINS_4gemm6kernel13GemmUniversalIN4cute5tupleIJiiiiEEENS1_10collective13CollectiveMmaINS1_34MainloopSm90TmaGmmaWarpSpecializedILi7ENS5_IJNS4_1CILi2EEESB_NSA_ILi1EEEEEENS1_35KernelTmaWarpSpecializedCooperativeEEENS5_IJNSA_ILi128EEESG_NSA_ILi32EEEEEENS_10tfloat32_tENS5_IJlSC_lEEESJ_SK_NS4_8TiledMMAINS4_8MMA_AtomIJNS4_4SM904GMMA30MMA_64x128x8_F32TF32TF32_SS_TNILNSO_7ScaleInE1ELSQ_1EEEEEENS4_6LayoutINS5_IJSB_SC_SC_EEENS5_IJSC_NSA_ILi0EEESV_EEEEENS5_IJNS4_10UnderscoreESY_SY_EEEEENS4_23SM90_TMA_LOAD_MULTICASTENS4_14ComposedLayoutINS4_7SwizzleILi3ELi4ELi3EEENS4_18smem_ptr_flag_bitsILi32EEENST_INS5_IJNSA_ILi8EEESH_EEENS5_IJSH_SC_EEEEEEEvNS4_8identityES11_S1B_vS1C_EENS_8epilogue10collective6detail29Sm90TmaWarpSpecializedAdapterINS1F_15DefaultEpilogueISJ_SK_SK_NS1E_6thread17LinearCombinationISJ_Li1EffLNS1J_9ScaleType4KindE0ELNS_15FloatRoundStyleE2ESJ_EENS1_15EpilogueDefaultEEEEEvvEEEEvNT_6ParamsE:
[----:B------:R-:W0:Y:S01]  /*0000*/  LDC R1, c[0x0][0x28] ;  /* 0x00000a00ff017b82 */ /* 0x000e220000000800 */
[----:B------:R-:W1:Y:S01]  /*0010*/  S2R R95, SR_TID.X ;  /* 0x00000000005f7919 */ /* 0x000e620000002100 */
[----:B------:R-:W-:Y:S01]  /*0020*/  ELECT P0, URZ, PT ;  /* 0x00000000003f782f */ /* 0x000fe20003800000 */
[----:B------:R-:W-:Y:S01]  /*0030*/  BSSY B0, `(.L_x_0) ;  /* 0x000000f000007945 */ /* 0x000fe20003800000 */
[--C-:B-1----:R-:W-:Y:S02]  /*0040*/  SHF.R.U32.HI R0, RZ, 0x5, R95.reuse ;  /* 0x00000005ff007819 */ /* 0x102fe4000001165f */
[----:B------:R-:W-:-:S03]  /*0050*/  SHF.R.U32.HI R7, RZ, 0x7, R95 ;  /* 0x00000007ff077819 */ /* 0x000fc6000001165f */
[----:B------:R-:W1:Y:S04]  /*0060*/  SHFL.IDX PT, R3, R0, RZ, 0x1f ;  /* 0x00001fff00037589 */ /* 0x000e6800000e0000 */
[----:B------:R2:W3:Y:S01]  /*0070*/  SHFL.IDX PT, R2, R7, RZ, 0x1f ;  /* 0x00001fff07027589 */ /* 0x0004e200000e0000 */
[----:B-1----:R-:W-:-:S13]  /*0080*/  ISETP.NE.OR P0, PT, R3, RZ, !P0 ;  /* 0x000000ff0300720c */ /* 0x002fda0004705670 */
[----:B0-23--:R-:W-:Y:S05]  /*0090*/  @P0 BRA `(.L_x_1) ;  /* 0x0000000000200947 */ /* 0x00dfea0003800000 */
[----:B------:R-:W-:Y:S02]  /*00a0*/  ULDC.64 UR4, c[0x0][0x198] ;  /* 0x0000660000047ab9 */ /* 0x000fe40000000a00 */
[----:B------:R-:W-:Y:S02]  /*00b0*/  UIADD3 UR6, UP0, UR4, 0xf0, URZ ;  /* 0x000000f004067890 */ /* 0x000fe4000ff1e03f */
[----:B------:R-:W-:Y:S02]  /*00c0*/  UIADD3 UR4, UP1, UR4, 0x1f0, URZ ;  /* 0x000001f004047890 */ /* 0x000fe4000ff3e03f */
[----:B------:R-:W-:Y:S02]  /*00d0*/  UIADD3.X UR7, URZ, UR5, URZ, UP0, !UPT ;  /* 0x000000053f077290 */ /* 0x000fe400087fe43f */
[----:B------:R-:W-:-:S07]  /*00e0*/  UIADD3.X UR5, URZ, UR5, URZ, UP1, !UPT ;  /* 0x000000053f057290 */ /* 0x000fce0008ffe43f */
[----:B------:R0:W-:Y:S02]  /*00f0*/  UTMACCTL.PF [UR6] ;  /* 0x00000000060079b9 */ /* 0x0001e40008040000 */
[----:B------:R0:W-:Y:S02]  /*0100*/  UTMACCTL.PF [UR4] ;  /* 0x00000000040079b9 */ /* 0x0001e40008040000 */
[----:B0-----:R-:W-:Y:S01]  /*0110*/  NOP ;  /* 0x0000000000007918 */ /* 0x001fe20000000000 */
.L_x_1:
[----:B------:R-:W-:Y:S05]  /*0120*/  BSYNC B0 ;  /* 0x0000000000007941 */ /* 0x000fea0003800000 */
.L_x_0:
[----:B------:R-:W0:Y:S02]  /*0130*/  SHFL.IDX PT, R5, R0, RZ, 0x1f ;  /* 0x00001fff00057589 */ /* 0x000e2400000e0000 */
[----:B0-----:R-:W-:-:S13]  /*0140*/  ISETP.NE.AND P0, PT, R5, RZ, PT ;  /* 0x000000ff0500720c */ /* 0x001fda0003f05270 */
[----:B------:R-:W-:Y:S05]  /*0150*/  @P0 BRA `(.L_x_2) ;  /* 0x0000000000700947 */ /* 0x000fea0003800000 */
[----:B------:R-:W0:Y:S01]  /*0160*/  S2UR UR8, SR_CgaCtaId ;  /* 0x00000000000879c3 */ /* 0x000e220000008800 */
[----:B------:R-:W-:Y:S01]  /*0170*/  UMOV UR4, 0x400 ;  /* 0x0000040000047882 */ /* 0x000fe20000000000 */
[----:B------:R-:W-:Y:S01]  /*0180*/  UMOV UR5, 0x1 ;  /* 0x0000000100057882 */ /* 0x000fe20000000000 */
[----:B------:R-:W-:Y:S01]  /*0190*/  UMOV UR6, 0x6 ;  /* 0x0000000600067882 */ /* 0x000fe20000000000 */
[----:B------:R-:W-:Y:S01]  /*01a0*/  ELECT P0, URZ, PT ;  /* 0x00000000003f782f */ /* 0x000fe20003800000 */
[----:B------:R-:W-:-:S04]  /*01b0*/  UIADD3 UR6, -UR6, 0x100000, URZ ;  /* 0x0010000006067890 */ /* 0x000fc8000fffe13f */
[----:B------:R-:W-:Y:S02]  /*01c0*/  USHF.L.U32 UR7, UR6, 0xb, URZ ;  /* 0x0000000b06077899 */ /* 0x000fe4000800063f */
[----:B------:R-:W-:Y:S02]  /*01d0*/  USHF.L.U32 UR6, UR6, 0x1, URZ ;  /* 0x0000000106067899 */ /* 0x000fe4000800063f */
[----:B0-----:R-:W-:Y:S02]  /*01e0*/  ULEA UR8, UR8, UR4, 0x18 ;  /* 0x0000000408087291 */ /* 0x001fe4000f8ec03f */
[----:B------:R-:W-:-:S04]  /*01f0*/  UIADD3 UR4, -UR5, 0x100000, URZ ;  /* 0x0010000005047890 */ /* 0x000fc8000fffe13f */
[----:B------:R-:W-:Y:S02]  /*0200*/  USHF.L.U32 UR5, UR4, 0xb, URZ ;  /* 0x0000000b04057899 */ /* 0x000fe4000800063f */
[----:B------:R-:W-:Y:S01]  /*0210*/  USHF.L.U32 UR4, UR4, 0x1, URZ ;  /* 0x0000000104047899 */ /* 0x000fe2000800063f */
[----:B------:R-:W0:Y:S11]  /*0220*/  FENCE.VIEW.ASYNC.S ;  /* 0x00000000000073c6 */ /* 0x000e360000000000 */
[----:B0-----:R0:W1:Y:S01]  /*0230*/  SYNCS.EXCH.64 URZ, [UR8], UR4 ;  /* 0x00000004083f75b2 */ /* 0x0010620008000100 */
[----:B------:R0:W2:Y:S01]  /*0240*/  SYNCS.EXCH.64 URZ, [UR8+0x38], UR6 ;  /* 0x00003806083f75b2 */ /* 0x0000a20008000100 */
[----:B------:R0:W3:Y:S01]  /*0250*/  SYNCS.EXCH.64 URZ, [UR8+0x8], UR4 ;  /* 0x00000804083f75b2 */ /* 0x0000e20008000100 */
[----:B------:R0:W4:Y:S01]  /*0260*/  SYNCS.EXCH.64 URZ, [UR8+0x40], UR6 ;  /* 0x00004006083f75b2 */ /* 0x0001220008000100 */
[----:B------:R0:W0:Y:S01]  /*0270*/  SYNCS.EXCH.64 URZ, [UR8+0x10], UR4 ;  /* 0x00001004083f75b2 */ /* 0x0000220008000100 */
        /* <DEDUP_REMOVED lines=9> */
[----:B------:R-:W-:Y:S01]  /*0310*/  NOP ;  /* 0x0000000000007918 */ /* 0x000fe20000000000 */
.L_x_2:
[----:B------:R-:W-:Y:S01]  /*0320*/  SHF.R.S32.HI R4, RZ, 0x1f, R95 ;  /* 0x0000001fff047819 */ /* 0x000fe2000001145f */
[----:B------:R-:W5:Y:S01]  /*0330*/  SHFL.IDX PT, R0, R0, RZ, 0x1f ;  /* 0x00001fff00007589 */ /* 0x000f6200000e0000 */
[----:B0-----:R-:W0:Y:S01]  /*0340*/  S2UR UR8, SR_CTAID.X ;  /* 0x00000000000879c3 */ /* 0x001e220000002500 */
[----:B------:R-:W-:Y:S02]  /*0350*/  ELECT P0, URZ, PT ;  /* 0x00000000003f782f */ /* 0x000fe40003800000 */
[----:B------:R-:W-:Y:S01]  /*0360*/  LEA.HI R4, R4, R95, RZ, 0x7 ;  /* 0x0000005f04047211 */ /* 0x000fe200078f38ff */
[----:B------:R-:W-:Y:S01]  /*0370*/  ULDC UR4, c[0x0][0x150] ;  /* 0x0000540000047ab9 */ /* 0x000fe20000000800 */
[----:B------:R-:W-:Y:S01]  /*0380*/  SHF.R.S32.HI R6, RZ, 0x1f, R5 ;  /* 0x0000001fff067819 */ /* 0x000fe20000011405 */
[----:B------:R-:W-:Y:S01]  /*0390*/  NOP ;  /* 0x0000000000007918 */ /* 0x000fe20000000000 */
[----:B------:R-:W-:Y:S01]  /*03a0*/  LOP3.LUT R4, R4, 0xffffff80, RZ, 0xc0, !PT ;  /* 0xffffff8004047812 */ /* 0x000fe200078ec0ff */
[----:B------:R-:W-:Y:S01]  /*03b0*/  NOP ;  /* 0x0000000000007918 */ /* 0x000fe20000000000 */
[----:B------:R-:W-:Y:S01]  /*03c0*/  LEA.HI R6, R6, R5, RZ, 0x2 ;  /* 0x0000000506067211 */ /* 0x000fe200078f10ff */
[----:B------:R-:W1:Y:S01]  /*03d0*/  LDC R11, c[0x0][0x144] ;  /* 0x00005100ff0b7b82 */ /* 0x000e620000000800 */
[----:B------:R-:W-:Y:S01]  /*03e0*/  IMAD.MOV.U32 R22, RZ, RZ, 0x1 ;  /* 0x00000001ff167424 */ /* 0x000fe200078e00ff */
[----:B------:R-:W-:Y:S01]  /*03f0*/  ISETP.NE.AND P3, PT, R2, RZ, PT ;  /* 0x000000ff0200720c */ /* 0x000fe20003f65270 */
[----:B------:R-:W-:Y:S01]  /*0400*/  IMAD.IADD R8, R95, 0x1, -R4 ;  /* 0x000000015f087824 */ /* 0x000fe200078e0a04 */
[----:B------:R-:W-:Y:S01]  /*0410*/  LOP3.LUT R6, R6, 0x3ffffffc, RZ, 0xc0, !PT ;  /* 0x3ffffffc06067812 */ /* 0x000fe200078ec0ff */
[----:B------:R-:W2:Y:S03]  /*0420*/  S2R R4, SR_CTAID.Y ;  /* 0x0000000000047919 */ /* 0x000ea60000002600 */
[----:B------:R-:W-:Y:S01]  /*0430*/  SHF.R.S32.HI R9, RZ, 0x1f, R8 ;  /* 0x0000001fff097819 */ /* 0x000fe20000011408 */
[----:B------:R-:W-:Y:S01]  /*0440*/  IMAD.IADD R6, R5, 0x1, -R6 ;  /* 0x0000000105067824 */ /* 0x000fe200078e0a06 */
[----:B------:R-:W3:Y:S02]  /*0450*/  LDC R13, c[0x0][0x140] ;  /* 0x00005000ff0d7b82 */ /* 0x000ee40000000800 */
[----:B------:R-:W-:-:S02]  /*0460*/  LEA.HI R9, R9, R8, RZ, 0x3 ;  /* 0x0000000809097211 */ /* 0x000fc400078f18ff */
[----:B-----5:R-:W-:Y:S02]  /*0470*/  ISETP.NE.OR P0, PT, R0, RZ, !P0 ;  /* 0x000000ff0000720c */ /* 0x020fe40004705670 */
[--C-:B------:R-:W-:Y:S02]  /*0480*/  SHF.R.S32.HI R0, RZ, 0x3, R9.reuse ;  /* 0x00000003ff007819 */ /* 0x100fe40000011409 */
[----:B0-----:R-:W-:Y:S02]  /*0490*/  I2FP.F32.U32 R10, UR8 ;  /* 0x00000008000a7c45 */ /* 0x001fe40008201000 */
[----:B------:R-:W-:-:S03]  /*04a0*/  SHF.R.S32.HI R9, RZ, 0x1f, R9 ;  /* 0x0000001fff097819 */ /* 0x000fc60000011409 */
[----:B------:R-:W-:Y:S01]  /*04b0*/  FMUL R10, R10, UR4 ;  /* 0x000000040a0a7c20 */ /* 0x000fe20008400000 */
[----:B------:R-:W-:Y:S01]  /*04c0*/  LEA.HI R9, R9, R0, RZ, 0x2 ;  /* 0x0000000009097211 */ /* 0x000fe200078f10ff */
[----:B------:R-:W-:Y:S02]  /*04d0*/  ULDC UR4, c[0x0][0x154] ;  /* 0x0000550000047ab9 */ /* 0x000fe40000000800 */
[----:B------:R-:W-:Y:S01]  /*04e0*/  VOTEU.ALL UP0, P0 ;  /* 0x00000000003f7886 */ /* 0x000fe20000000000 */
[----:B------:R-:W-:Y:S01]  /*04f0*/  LOP3.LUT R9, R9, 0xfffffffc, RZ, 0xc0, !PT ;  /* 0xfffffffc09097812 */ /* 0x000fe200078ec0ff */
[----:B------:R-:W0:Y:S01]  /*0500*/  F2I.U32.TRUNC.NTZ R10, R10 ;  /* 0x0000000a000a7305 */ /* 0x000e22000020f000 */
[----:B------:R-:W-:Y:S02]  /*0510*/  VOTEU.ALL UP1, P0 ;  /* 0x00000000003f7886 */ /* 0x000fe40000020000 */
[----:B------:R-:W5:Y:S01]  /*0520*/  @!UP0 S2UR UR7, SR_CgaCtaId ;  /* 0x00000000000789c3 */ /* 0x000f620000008800 */
[----:B------:R-:W-:Y:S01]  /*0530*/  IMAD.IADD R9, R0, 0x1, -R9 ;  /* 0x0000000100097824 */ /* 0x000fe200078e0a09 */
[----:B------:R-:W-:Y:S01]  /*0540*/  SHF.R.S32.HI R0, RZ, 0x1f, R3 ;  /* 0x0000001fff007819 */ /* 0x000fe20000011403 */
[----:B------:R-:W-:Y:S01]  /*0550*/  @!UP0 UMOV UR6, 0x400 ;  /* 0x0000040000068882 */ /* 0x000fe20000000000 */
[----:B---3--:R-:W-:Y:S01]  /*0560*/  ISETP.EQ.U32.AND P2, PT, R13, 0x1, PT ;  /* 0x000000010d00780c */ /* 0x008fe20003f42070 */
[----:B------:R-:W-:Y:S01]  /*0570*/  IMAD R19, R6, 0x4, R9 ;  /* 0x0000000406137824 */ /* 0x000fe200078e0209 */
[----:B--2---:R-:W-:-:S02]  /*0580*/  I2FP.F32.U32 R12, R4 ;  /* 0x00000004000c7245 */ /* 0x004fc40000201000 */
[----:B------:R-:W2:Y:S01]  /*0590*/  LDC R9, c[0x0][0x148] ;  /* 0x00005200ff097b82 */ /* 0x000ea20000000800 */
[----:B------:R-:W-:Y:S02]  /*05a0*/  LEA.HI R0, R0, R3, RZ, 0x2 ;  /* 0x0000000300007211 */ /* 0x000fe400078f10ff */
[----:B------:R-:W-:Y:S01]  /*05b0*/  LEA.HI R6, R19, R19, RZ, 0x1 ;  /* 0x0000001313067211 */ /* 0x000fe200078f08ff */
[----:B0-----:R-:W-:Y:S02]  /*05c0*/  IMAD.MOV R14, RZ, RZ, -R10 ;  /* 0x000000ffff0e7224 */ /* 0x001fe400078e0a0a */
[----:B------:R-:W-:Y:S01]  /*05d0*/  FMUL R12, R12, UR4 ;  /* 0x000000040c0c7c20 */ /* 0x000fe20008400000 */
[----:B------:R-:W-:Y:S01]  /*05e0*/  LOP3.LUT R0, R0, 0xfffffffc, RZ, 0xc0, !PT ;  /* 0xfffffffc00007812 */ /* 0x000fe200078ec0ff */
[----:B------:R-:W-:Y:S01]  /*05f0*/  UMOV UR4, 0x20 ;  /* 0x0000002000047882 */ /* 0x000fe20000000000 */
[----:B------:R-:W-:Y:S01]  /*0600*/  LOP3.LUT R10, R6, 0xfffffffe, RZ, 0xc0, !PT ;  /* 0xfffffffe060a7812 */ /* 0x000fe200078ec0ff */
[----:B-1----:R-:W-:Y:S01]  /*0610*/  IMAD R6, R11, R14, UR8 ;  /* 0x000000080b067e24 */ /* 0x002fe2000f8e020e */
[----:B------:R-:W-:-:S04]  /*0620*/  @!UP0 UIADD3 UR4, -UR4, 0x100000, URZ ;  /* 0x0010000004048890 */ /* 0x000fc8000fffe13f */
[----:B------:R-:W-:Y:S02]  /*0630*/  @!UP0 USHF.L.U32 UR5, UR4, 0xb, URZ ;  /* 0x0000000b04058899 */ /* 0x000fe4000800063f */
[----:B------:R-:W-:Y:S01]  /*0640*/  @!UP0 USHF.L.U32 UR4, UR4, 0x1, URZ ;  /* 0x0000000104048899 */ /* 0x000fe2000800063f */
[----:B------:R-:W0:Y:S01]  /*0650*/  F2I.U32.TRUNC.NTZ R12, R12 ;  /* 0x0000000c000c7305 */ /* 0x000e22000020f000 */
[----:B------:R-:W-:Y:S02]  /*0660*/  IMAD.IADD R3, R3, 0x1, -R0 ;  /* 0x0000000103037824 */ /* 0x000fe400078e0a00 */
[C---:B------:R-:W-:Y:S02]  /*0670*/  IMAD.IADD R11, R19.reuse, 0x1, -R10 ;  /* 0x00000001130b7824 */ /* 0x040fe400078e0a0a */
[----:B------:R-:W-:Y:S01]  /*0680*/  IMAD.SHL.U32 R10, R19, 0x4, RZ ;  /* 0x00000004130a7824 */ /* 0x000fe200078e00ff */
[----:B-----5:R-:W-:Y:S01]  /*0690*/  @!UP0 ULEA UR6, UR7, UR6, 0x18 ;  /* 0x0000000607068291 */ /* 0x020fe2000f8ec03f */
[----:B------:R-:W-:Y:S01]  /*06a0*/  ISETP.NE.AND P1, PT, R3, 0x3, PT ;  /* 0x000000030300780c */ /* 0x000fe20003f25270 */
[----:B------:R-:W-:Y:S01]  /*06b0*/  VOTEU.ALL UP0, P0 ;  /* 0x00000000003f7886 */ /* 0x000fe20000000000 */
[----:B------:R-:W-:-:S02]  /*06c0*/  ISETP.NE.AND P4, PT, R11, R6, PT ;  /* 0x000000060b00720c */ /* 0x000fc40003f85270 */
[----:B------:R-:W-:Y:S02]  /*06d0*/  LOP3.LUT R19, R19, 0xc, R10, 0x78, !PT ;  /* 0x0000000c13137812 */ /* 0x000fe400078e780a */
[----:B------:R-:W-:Y:S01]  /*06e0*/  LOP3.LUT P0, RZ, R8, 0x7, RZ, 0xc0, !PT ;  /* 0x0000000708ff7812 */ /* 0x000fe2000780c0ff */
[C---:B------:R-:W-:Y:S01]  /*06f0*/  VIADD R8, R2.reuse, 0xffffffff ;  /* 0xffffffff02087836 */ /* 0x040fe20000000000 */
[----:B------:R-:W-:Y:S01]  /*0700*/  ISETP.EQ.OR P1, PT, R3, RZ, !P1 ;  /* 0x000000ff0300720c */ /* 0x000fe20004f22670 */
[----:B0-----:R-:W-:Y:S01]  /*0710*/  IMAD.MOV R23, RZ, RZ, -R12 ;  /* 0x000000ffff177224 */ /* 0x001fe200078e0a0c */
[----:B------:R-:W-:Y:S01]  /*0720*/  ISETP.LT.U32.AND P0, PT, R19, 0x4, !P0 ;  /* 0x000000041300780c */ /* 0x000fe20004701070 */
[----:B------:R-:W0:Y:S02]  /*0730*/  FENCE.VIEW.ASYNC.S ;  /* 0x00000000000073c6 */ /* 0x000e240000000000 */
[----:B0-----:R0:W1:Y:S01]  /*0740*/  @!UP0 SYNCS.EXCH.64 URZ, [UR6+0x80], UR4 ;  /* 0x00008004063f85b2 */ /* 0x0010620008000100 */
[----:B------:R-:W-:Y:S01]  /*0750*/  ISETP.EQ.AND P1, PT, R2, RZ, P1 ;  /* 0x000000ff0200720c */ /* 0x000fe20000f22270 */
[----:B--2---:R-:W-:Y:S01]  /*0760*/  IMAD R11, R9, R23, R4 ;  /* 0x00000017090b7224 */ /* 0x004fe200078e0204 */
[----:B------:R-:W-:-:S02]  /*0770*/  ISETP.GE.U32.AND P6, PT, R8, 0x2, PT ;  /* 0x000000020800780c */ /* 0x000fc40003fc6070 */
[----:B------:R-:W-:Y:S02]  /*0780*/  @P4 LEA.HI R0, R19, R19, RZ, 0x1 ;  /* 0x0000001313004211 */ /* 0x000fe400078f08ff */
[----:B------:R-:W-:Y:S02]  /*0790*/  SEL R18, RZ, 0x1, !P1 ;  /* 0x00000001ff127807 */ /* 0x000fe40004800000 */
[----:B------:R-:W-:Y:S02]  /*07a0*/  @P4 SHF.R.S32.HI R0, RZ, 0x1, R0 ;  /* 0x00000001ff004819 */ /* 0x000fe40000011400 */
[----:B------:R-:W-:Y:S02]  /*07b0*/  SEL R18, R18, 0x2, P6 ;  /* 0x0000000212127807 */ /* 0x000fe40003000000 */
[----:B------:R-:W-:Y:S02]  /*07c0*/  @P4 ISETP.NE.AND P5, PT, R0, R11, PT ;  /* 0x0000000b0000420c */ /* 0x000fe40003fa5270 */
[----:B------:R-:W-:Y:S01]  /*07d0*/  SEL R11, RZ, 0x1, !P0 ;  /* 0x00000001ff0b7807 */ /* 0x000fe20004000000 */
[----:B------:R0:W2:Y:S01]  /*07e0*/  @!UP1 SYNCS.EXCH.64 URZ, [UR6+0x88], UR4 ;  /* 0x00008804063f95b2 */ /* 0x0000a20008000100 */
[----:B------:R-:W-:Y:S01]  /*07f0*/  @P4 SEL R22, RZ, 0x1, P5 ;  /* 0x00000001ff164807 */ /* 0x000fe20002800000 */
[----:B------:R-:W-:Y:S01]  /*0800*/  NOP ;  /* 0x0000000000007918 */ /* 0x000fe20000000000 */
[----:B------:R-:W-:-:S02]  /*0810*/  LOP3.LUT R0, R95, 0x7f, RZ, 0xc0, !PT ;  /* 0x0000007f5f007812 */ /* 0x000fc400078ec0ff */
[----:B------:R-:W-:Y:S01]  /*0820*/  LOP3.LUT R22, R22, R11, RZ, 0xc0, !PT ;  /* 0x0000000b16167212 */ /* 0x000fe200078ec0ff */
[----:B01----:R-:W-:Y:S06]  /*0830*/  @!P2 BRA `(.L_x_3) ;  /* 0x000000000008a947 */ /* 0x003fec0003800000 */
[----:B--2-4-:R-:W-:Y:S01]  /*0840*/  UCGABAR_ARV ;  /* 0x00000000000079c7 */ /* 0x014fe20008000000 */
[----:B------:R-:W-:Y:S05]  /*0850*/  BRA `(.L_x_4) ;  /* 0x0000000000047947 */ /* 0x000fea0003800000 */
.L_x_3:
[----:B--2-4-:R-:W-:Y:S01]  /*0860*/  NOP ;  /* 0x0000000000007918 */ /* 0x014fe20000000000 */
.L_x_4:
[----:B------:R-:W0:Y:S01]  /*0870*/  LDC R2, c[0x0][0x65c] ;  /* 0x00019700ff027b82 */ /* 0x000e220000000800 */
[----:B------:R-:W-:Y:S02]  /*0880*/  IMAD.U32 R10, RZ, RZ, UR8 ;  /* 0x00000008ff0a7e24 */ /* 0x000fe4000f8e00ff */
[----:B------:R-:W-:Y:S01]  /*0890*/  IMAD.MOV.U32 R11, RZ, RZ, RZ ;  /* 0x000000ffff0b7224 */ /* 0x000fe200078e00ff */
[----:B0-----:R-:W-:-:S04]  /*08a0*/  ISETP.NE.AND P1, PT, R2, 0x1, PT ;  /* 0x000000010200780c */ /* 0x001fc80003f25270 */
[----:B------:R-:W-:-:S09]  /*08b0*/  P2R R5, PR, RZ, 0x2 ;  /* 0x00000002ff057803 */ /* 0x000fd20000000000 */
[----:B------:R-:W0:Y:S01]  /*08c0*/  @P1 LDC R17, c[0x0][0x10] ;  /* 0x00000400ff111b82 */ /* 0x000e220000000800 */
[----:B------:R-:W-:Y:S02]  /*08d0*/  @P1 IMAD.MOV.U32 R5, RZ, RZ, RZ ;  /* 0x000000ffff051224 */ /* 0x000fe400078e00ff */
[----:B------:R-:W-:-:S05]  /*08e0*/  @P1 IMAD.MOV.U32 R15, RZ, RZ, RZ ;  /* 0x000000ffff0f1224 */ /* 0x000fca00078e00ff */
[----:B------:R-:W1:Y:S01]  /*08f0*/  @!P1 LDC R13, c[0x0][0xc] ;  /* 0x00000300ff0d9b82 */ /* 0x000e620000000800 */
[----:B------:R-:W-:Y:S01]  /*0900*/  ULDC UR4, c[0x0][0xc] ;  /* 0x0000030000047ab9 */ /* 0x000fe20000000800 */
[----:B------:R-:W-:Y:S01]  /*0910*/  ULDC UR5, c[0x0][0x10] ;  /* 0x0000040000057ab9 */ /* 0x000fe20000000800 */
[----:B------:R-:W-:Y:S01]  /*0920*/  ULDC UR6, c[0x0][0x14] ;  /* 0x0000050000067ab9 */ /* 0x000fe20000000800 */
[----:B------:R-:W-:-:S04]  /*0930*/  UIMAD.WIDE.U32 UR4, UR4, UR5, URZ ;  /* 0x00000005040472a5 */ /* 0x000fc8000f8e003f */
[----:B------:R-:W-:Y:S02]  /*0940*/  UIMAD.WIDE.U32 UR36, UR4, UR6, URZ ;  /* 0x00000006042472a5 */ /* 0x000fe4000f8e003f */
[----:B------:R-:W-:-:S04]  /*0950*/  UIMAD UR42, UR5, UR6, URZ ;  /* 0x00000006052a72a4 */ /* 0x000fc8000f8e023f */
[----:B------:R-:W-:Y:S01]  /*0960*/  UIADD3 UR42, UR37, UR42, URZ ;  /* 0x0000002a252a7290 */ /* 0x000fe2000fffe03f */
[----:B0-----:R-:W-:-:S04]  /*0970*/  @P1 IMAD.WIDE.U32 R16, R17, UR8, R4 ;  /* 0x0000000811101c25 */ /* 0x001fc8000f8e0004 */
[----:B------:R-:W-:Y:S02]  /*0980*/  @P1 IMAD.IADD R17, R17, 0x1, R15 ;  /* 0x0000000111111824 */ /* 0x000fe400078e020f */
[----:B-1----:R-:W-:-:S04]  /*0990*/  @!P1 IMAD.WIDE.U32 R10, R4, R13, R10 ;  /* 0x0000000d040a9225 */ /* 0x002fc800078e000a */
[----:B------:R-:W-:Y:S02]  /*09a0*/  @!P1 IMAD.MOV.U32 R16, RZ, RZ, R10 ;  /* 0x000000ffff109224 */ /* 0x000fe400078e000a */
[----:B------:R-:W-:Y:S01]  /*09b0*/  @!P1 IMAD.MOV.U32 R17, RZ, RZ, R11 ;  /* 0x000000ffff119224 */ /* 0x000fe200078e000b */
[----:B------:R-:W-:Y:S06]  /*09c0*/  @!P2 BRA `(.L_x_5) ;  /* 0x00000000000ca947 */ /* 0x000fec0003800000 */
[----:B------:R-:W-:Y:S01]  /*09d0*/  UCGABAR_WAIT ;  /* 0x0000000000007dc7 */ /* 0x000fe20008000000 */
[----:B------:R-:W-:Y:S01]  /*09e0*/  CCTL.IVALL ;  /* 0x00000000ff00798f */ /* 0x000fe20002000000 */
[----:B------:R-:W-:Y:S05]  /*09f0*/  BRA `(.L_x_6) ;  /* 0x0000000000047947 */ /* 0x000fea0003800000 */
.L_x_5:
[----:B------:R-:W-:Y:S06]  /*0a00*/  BAR.SYNC.DEFER_BLOCKING 0x0 ;  /* 0x0000000000007b1d */ /* 0x000fec0000010000 */
.L_x_6:
[----:B------:R-:W-:Y:S05]  /*0a10*/  @!P3 BRA `(.L_x_7) ;  /* 0x0000005c00b8b947 */ /* 0x000fea0003800000 */
[----:B------:R-:W-:-:S13]  /*0a20*/  ISETP.GT.U32.AND P0, PT, R8, 0x1, PT ;  /* 0x000000010800780c */ /* 0x000fda0003f04070 */
[----:B------:R-:W-:Y:S05]  /*0a30*/  @P0 EXIT ;  /* 0x000000000000094d */ /* 0x000fea0003800000 */
[----:B------:R-:W-:Y:S01]  /*0a40*/  ULDC.64 UR4, c[0x0][0x650] ;  /* 0x0001940000047ab9 */ /* 0x000fe20000000a00 */
[----:B------:R-:W-:Y:S01]  /*0a50*/  PRMT R3, RZ, 0x7610, R3 ;  /* 0x00007610ff037816 */ /* 0x000fe20000000003 */
[----:B------:R-:W-:Y:S01]  /*0a60*/  IMAD.MOV.U32 R103, RZ, RZ, -0x1 ;  /* 0xffffffffff677424 */ /* 0x000fe200078e00ff */
[----:B------:R-:W-:Y:S01]  /*0a70*/  ISETP.GE.U32.AND P0, PT, R16, UR4, PT ;  /* 0x0000000410007c0c */ /* 0x000fe2000bf06070 */
[----:B------:R-:W-:Y:S02]  /*0a80*/  IMAD.MOV.U32 R100, RZ, RZ, -0x1 ;  /* 0xffffffffff647424 */ /* 0x000fe400078e00ff */
[----:B------:R-:W-:Y:S01]  /*0a90*/  IMAD.MOV.U32 R101, RZ, RZ, -0x1 ;  /* 0xffffffffff657424 */ /* 0x000fe200078e00ff */
[----:B------:R-:W-:-:S13]  /*0aa0*/  ISETP.GE.U32.AND.EX P0, PT, R17, UR5, PT, P0 ;  /* 0x0000000511007c0c */ /* 0x000fda000bf06100 */
[----:B------:R-:W-:Y:S05]  /*0ab0*/  @P0 BRA `(.L_x_8) ;  /* 0x0000000400280947 */ /* 0x000fea0003800000 */
[----:B------:R-:W0:Y:S01]  /*0ac0*/  LDC.64 R24, c[0x0][0x628] ;  /* 0x00018a00ff187b82 */ /* 0x000e220000000a00 */
[----:B------:R-:W-:Y:S02]  /*0ad0*/  IMAD.MOV.U32 R10, RZ, RZ, R16 ;  /* 0x000000ffff0a7224 */ /* 0x000fe400078e0010 */
[----:B------:R-:W-:-:S05]  /*0ae0*/  IMAD.MOV.U32 R11, RZ, RZ, R17 ;  /* 0x000000ffff0b7224 */ /* 0x000fca00078e0011 */
[----:B------:R-:W1:Y:S08]  /*0af0*/  LDC R8, c[0x0][0x630] ;  /* 0x00018c00ff087b82 */ /* 0x000e700000000800 */
[----:B------:R-:W2:Y:S01]  /*0b00*/  LDC.64 R26, c[0x0][0x620] ;  /* 0x00018800ff1a7b82 */ /* 0x000ea20000000a00 */
[----:B0-----:R-:W-:-:S04]  /*0b10*/  ISETP.NE.U32.AND P0, PT, R24, RZ, PT ;  /* 0x000000ff1800720c */ /* 0x001fc80003f05070 */
[----:B------:R-:W-:-:S13]  /*0b20*/  ISETP.NE.AND.EX P0, PT, R25, RZ, PT, P0 ;  /* 0x000000ff1900720c */ /* 0x000fda0003f05300 */
[----:B-12---:R-:W-:Y:S05]  /*0b30*/  @!P0 BRA `(.L_x_9) ;  /* 0x0000000000288947 */ /* 0x006fea0003800000 */
[----:B------:R-:W0:Y:S02]  /*0b40*/  LDC R3, c[0x0][0x634] ;  /* 0x00018d00ff037b82 */ /* 0x000e240000000800 */
[----:B0-----:R-:W-:-:S05]  /*0b50*/  IADD3 R3, P0, R16, R3, RZ ;  /* 0x0000000310037210 */ /* 0x001fca0007f1e0ff */
[----:B------:R-:W-:-:S04]  /*0b60*/  IMAD.X R21, RZ, RZ, R17, P0 ;  /* 0x000000ffff157224 */ /* 0x000fc800000e0611 */
[----:B------:R-:W-:-:S04]  /*0b70*/  IMAD.WIDE.U32 R10, R21, R24, RZ ;  /* 0x00000018150a7225 */ /* 0x000fc800078e00ff */
[----:B------:R-:W-:-:S04]  /*0b80*/  IMAD.WIDE.U32 R12, P0, R3, R25, R10 ;  /* 0x00000019030c7225 */ /* 0x000fc8000780000a */
[----:B------:R-:W-:-:S04]  /*0b90*/  IMAD.WIDE.U32 R10, R3, R24, RZ ;  /* 0x00000018030a7225 */ /* 0x000fc800078e00ff */
[----:B------:R-:W-:Y:S01]  /*0ba0*/  IMAD.X R15, RZ, RZ, RZ, P0 ;  /* 0x000000ffff0f7224 */ /* 0x000fe200000e06ff */
[----:B------:R-:W-:Y:S01]  /*0bb0*/  IADD3 RZ, P0, R11, R12, RZ ;  /* 0x0000000c0bff7210 */ /* 0x000fe20007f1e0ff */
[----:B------:R-:W-:-:S04]  /*0bc0*/  IMAD.MOV.U32 R14, RZ, RZ, R13 ;  /* 0x000000ffff0e7224 */ /* 0x000fc800078e000d */
[----:B------:R-:W-:-:S08]  /*0bd0*/  IMAD.WIDE.U32.X R10, R21, R25, R14, P0 ;  /* 0x00000019150a7225 */ /* 0x000fd000000e040e */
.L_x_9:
[----:B------:R-:W0:Y:S01]  /*0be0*/  LDC.64 R30, c[0x0][0x640] ;  /* 0x00019000ff1e7b82 */ /* 0x000e220000000a00 */
[-CC-:B------:R-:W-:Y:S01]  /*0bf0*/  SHF.R.U64 R101, R10, R8.reuse, R11.reuse ;  /* 0x000000080a657219 */ /* 0x180fe2000000120b */
[----:B------:R-:W-:Y:S01]  /*0c00*/  IMAD R29, R9, R23, R4 ;  /* 0x00000017091d7224 */ /* 0x000fe200078e0204 */
[----:B------:R-:W-:Y:S01]  /*0c10*/  SHF.R.U32.HI R3, RZ, R8, R11 ;  /* 0x00000008ff037219 */ /* 0x000fe2000001160b */
[----:B------:R-:W-:Y:S01]  /*0c20*/  IMAD.MOV.U32 R23, RZ, RZ, 0x1 ;  /* 0x00000001ff177424 */ /* 0x000fe200078e00ff */
[----:B------:R-:W-:-:S03]  /*0c30*/  IADD3 R5, P0, RZ, -R101, RZ ;  /* 0x80000065ff057210 */ /* 0x000fc60007f1e0ff */
[----:B------:R-:W1:Y:S02]  /*0c40*/  LDC R12, c[0x0][0x618] ;  /* 0x00018600ff0c7b82 */ /* 0x000e640000000800 */
[----:B------:R-:W-:Y:S02]  /*0c50*/  IMAD.X R3, RZ, RZ, ~R3, P0 ;  /* 0x000000ffff037224 */ /* 0x000fe400000e0e03 */
[----:B------:R-:W-:-:S04]  /*0c60*/  IMAD.WIDE.U32 R10, R5, R26, R16 ;  /* 0x0000001a050a7225 */ /* 0x000fc800078e0010 */
[----:B------:R-:W2:Y:S01]  /*0c70*/  LDC R20, c[0x0][0x608] ;  /* 0x00018200ff147b82 */ /* 0x000ea20000000800 */
[----:B------:R-:W-:Y:S02]  /*0c80*/  IMAD R8, R3, R26, RZ ;  /* 0x0000001a03087224 */ /* 0x000fe400078e02ff */
[----:B------:R-:W-:Y:S02]  /*0c90*/  IMAD.MOV.U32 R3, RZ, RZ, -0x1 ;  /* 0xffffffffff037424 */ /* 0x000fe400078e00ff */
[----:B------:R-:W-:-:S03]  /*0ca0*/  IMAD R5, R5, R27, R8 ;  /* 0x0000001b05057224 */ /* 0x000fc600078e0208 */
[----:B------:R-:W3:Y:S01]  /*0cb0*/  LDC R28, c[0x0][0x658] ;  /* 0x00019600ff1c7b82 */ /* 0x000ee20000000800 */
[----:B------:R-:W-:Y:S01]  /*0cc0*/  IMAD.IADD R5, R11, 0x1, R5 ;  /* 0x000000010b057824 */ /* 0x000fe200078e0205 */
[----:B0-----:R-:W-:-:S04]  /*0cd0*/  ISETP.NE.U32.AND P0, PT, R30, RZ, PT ;  /* 0x000000ff1e00720c */ /* 0x001fc80003f05070 */
[----:B------:R-:W-:Y:S02]  /*0ce0*/  ISETP.NE.AND.EX P0, PT, R31, RZ, PT, P0 ;  /* 0x000000ff1f00720c */ /* 0x000fe40003f05300 */
[----:B------:R-:W0:Y:S01]  /*0cf0*/  LDC R24, c[0x0][0x600] ;  /* 0x00018000ff187b82 */ /* 0x000e220000000800 */
[-CC-:B-1----:R-:W-:Y:S02]  /*0d00*/  SHF.R.U64 R14, R10, R12.reuse, R5.reuse ;  /* 0x0000000c0a0e7219 */ /* 0x182fe40000001205 */
[----:B------:R-:W-:-:S05]  /*0d10*/  SHF.R.U32.HI R5, RZ, R12, R5 ;  /* 0x0000000cff057219 */ /* 0x000fca0000011605 */
[----:B------:R-:W1:Y:S01]  /*0d20*/  LDC R15, c[0x0][0x648] ;  /* 0x00019200ff0f7b82 */ /* 0x000e620000000800 */
[-CC-:B--2---:R-:W-:Y:S02]  /*0d30*/  SHF.R.U64 R27, R14, R20.reuse, R5.reuse ;  /* 0x000000140e1b7219 */ /* 0x184fe40000001205 */
[----:B------:R-:W-:-:S05]  /*0d40*/  SHF.R.U32.HI R5, RZ, R20, R5 ;  /* 0x00000014ff057219 */ /* 0x000fca0000011605 */
[----:B------:R-:W2:Y:S01]  /*0d50*/  LDC R21, c[0x0][0x638] ;  /* 0x00018e00ff157b82 */ /* 0x000ea20000000800 */
[-CC-:B---3--:R-:W-:Y:S02]  /*0d60*/  SHF.R.U64 R20, R27, R28.reuse, R5.reuse ;  /* 0x0000001c1b147219 */ /* 0x188fe40000001205 */
[-C--:B------:R-:W-:Y:S02]  /*0d70*/  SHF.L.U32 R3, R3, R28.reuse, RZ ;  /* 0x0000001c03037219 */ /* 0x080fe400000006ff */
[----:B------:R-:W-:Y:S01]  /*0d80*/  SHF.R.U32.HI R5, RZ, R28, R5 ;  /* 0x0000001cff057219 */ /* 0x000fe20000011605 */
[----:B------:R-:W-:Y:S01]  /*0d90*/  IMAD.MOV.U32 R4, RZ, RZ, R20 ;  /* 0x000000ffff047224 */ /* 0x000fe200078e0014 */
[----:B------:R-:W-:Y:S01]  /*0da0*/  LOP3.LUT R12, RZ, R3, RZ, 0x33, !PT ;  /* 0x00000003ff0c7212 */ /* 0x000fe200078e33ff */
[----:B------:R-:W3:Y:S01]  /*0db0*/  LDC R25, c[0x0][0x610] ;  /* 0x00018400ff197b82 */ /* 0x000ee20000000800 */
[----:B------:R-:W-:Y:S05]  /*0dc0*/  @!P0 BRA `(.L_x_10) ;  /* 0x0000000000288947 */ /* 0x000fea0003800000 */
[----:B------:R-:W4:Y:S02]  /*0dd0*/  LDC R3, c[0x0][0x64c] ;  /* 0x00019300ff037b82 */ /* 0x000f240000000800 */
[----:B----4-:R-:W-:-:S05]  /*0de0*/  IADD3 R3, P0, R20, R3, RZ ;  /* 0x0000000314037210 */ /* 0x010fca0007f1e0ff */
        /* <DEDUP_REMOVED lines=8> */
.L_x_10:
[----:B-1----:R-:W-:Y:S01]  /*0e70*/  SHF.R.U64 R4, R4, R15, R5 ;  /* 0x0000000f04047219 */ /* 0x002fe20000001205 */
[----:B0-----:R-:W-:Y:S01]  /*0e80*/  VIADD R5, R24, 0xffffffff ;  /* 0xffffffff18057836 */ /* 0x001fe20000000000 */
[----:B------:R-:W-:Y:S02]  /*0e90*/  SHF.L.U32 R3, R23, R28, RZ ;  /* 0x0000001c17037219 */ /* 0x000fe400000006ff */
[----:B------:R-:W-:Y:S01]  /*0ea0*/  LOP3.LUT R12, R27, R12, RZ, 0xc0, !PT ;  /* 0x0000000c1b0c7212 */ /* 0x000fe200078ec0ff */
[----:B------:R-:W-:Y:S01]  /*0eb0*/  IMAD.MOV R8, RZ, RZ, -R4 ;  /* 0x000000ffff087224 */ /* 0x000fe200078e0a04 */
[----:B------:R-:W-:Y:S02]  /*0ec0*/  SEL R6, R6, R29, !P1 ;  /* 0x0000001d06067207 */ /* 0x000fe40004800000 */
[----:B------:R-:W-:Y:S01]  /*0ed0*/  LOP3.LUT R5, R14, R5, RZ, 0xc0, !PT ;  /* 0x000000050e057212 */ /* 0x000fe200078ec0ff */
[----:B------:R-:W-:Y:S02]  /*0ee0*/  IMAD R9, R3, R4, R12 ;  /* 0x0000000403097224 */ /* 0x000fe400078e020c */
[----:B--2---:R-:W-:-:S02]  /*0ef0*/  IMAD R3, R8, R21, R20 ;  /* 0x0000001508037224 */ /* 0x004fc400078e0214 */
[----:B---3--:R-:W-:Y:S02]  /*0f00*/  IMAD R6, R9, R25, R6 ;  /* 0x0000001909067224 */ /* 0x008fe400078e0206 */
[----:B------:R-:W-:Y:S02]  /*0f10*/  IMAD R103, R3, R24, R5 ;  /* 0x0000001803677224 */ /* 0x000fe400078e0205 */
[----:B------:R-:W-:-:S03]  /*0f20*/  IMAD.MOV.U32 R4, RZ, RZ, 0x1 ;  /* 0x00000001ff047424 */ /* 0x000fc600078e00ff */
[----:B------:R-:W-:Y:S02]  /*0f30*/  SEL R100, R103, R6, !P1 ;  /* 0x0000000667647207 */ /* 0x000fe40004800000 */
[----:B------:R-:W-:Y:S02]  /*0f40*/  PRMT R3, R4, 0x7610, R3 ;  /* 0x0000761004037816 */ /* 0x000fe40000000003 */
[----:B------:R-:W-:-:S07]  /*0f50*/  SEL R103, R6, R103, !P1 ;  /* 0x0000006706677207 */ /* 0x000fce0004800000 */
.L_x_8:
[----:B------:R-:W-:-:S08]  /*0f60*/  NOP ;  /* 0x0000000000007918 */ /* 0x000fd00000000000 */
[----:B------:R-:W0:Y:S02]  /*0f70*/  USETMAXREG.TRY_ALLOC.CTAPOOL UP0, 0xe8 ;  /* 0x000000e8000079c8 */ /* 0x000e240008000600 */
[----:B0-----:R-:W-:-:S13]  /*0f80*/  PLOP3.LUT P0, PT, PT, PT, UP0, 0x80, 0x0 ;  /* 0x000000000000781c */ /* 0x001fda0003f0f008 */
[----:B------:R-:W-:Y:S05]  /*0f90*/  @!P0 BRA `(.L_x_8) ;  /* 0xfffffffc00f08947 */ /* 0x000fea000383ffff */
[----:B------:R-:W-:Y:S01]  /*0fa0*/  ULDC.64 UR4, c[0x0][0x598] ;  /* 0x0001660000047ab9 */ /* 0x000fe20000000a00 */
[----:B------:R-:W-:Y:S01]  /*0fb0*/  ULDC.64 UR38, c[0x0][0x208] ;  /* 0x0000820000267ab9 */ /* 0x000fe20000000a00 */
[----:B------:R-:W-:-:S04]  /*0fc0*/  ISETP.NE.U32.AND P0, PT, RZ, UR4, PT ;  /* 0x00000004ff007c0c */ /* 0x000fc8000bf05070 */
[----:B------:R-:W-:-:S13]  /*0fd0*/  ISETP.NE.AND.EX P0, PT, RZ, UR5, PT, P0 ;  /* 0x00000005ff007c0c */ /* 0x000fda000bf05300 */
[----:B------:R-:W-:Y:S05]  /*0fe0*/  @!P0 BRA `(.L_x_11) ;  /* 0x00000000001c8947 */ /* 0x000fea0003800000 */
[----:B------:R-:W0:Y:S02]  /*0ff0*/  LDC.64 R4, c[0x0][0x598] ;  /* 0x00016600ff047b82 */ /* 0x000e240000000a00 */
[----:B0-----:R-:W2:Y:S02]  /*1000*/  LDG.E.64 R4, desc[UR38][R4.64] ;  /* 0x0000002604047981 */ /* 0x001ea4000c1e1b00 */
[----:B--2---:R-:W-:-:S04]  /*1010*/  ISETP.NE.U32.AND P0, PT, R4, RZ, PT ;  /* 0x000000ff0400720c */ /* 0x004fc80003f05070 */
[----:B------:R-:W-:-:S13]  /*1020*/  ISETP.NE.AND.EX P0, PT, R5, RZ, PT, P0 ;  /* 0x000000ff0500720c */ /* 0x000fda0003f05300 */
[----:B------:R-:W-:Y:S05]  /*1030*/  @!P0 BRA `(.L_x_11) ;  /* 0x0000000000088947 */ /* 0x000fea0003800000 */
[----:B------:R0:W5:Y:S01]  /*1040*/  LD.E R23, desc[UR38][R4.64] ;  /* 0x0000002604177980 */ /* 0x000162000c101900 */
[----:B------:R-:W-:Y:S05]  /*1050*/  BRA `(.L_x_12) ;  /* 0x0000000000247947 */ /* 0x000fea0003800000 */
.L_x_11:
[----:B------:R-:W-:Y:S02]  /*1060*/  ULDC.64 UR4, c[0x0][0x588] ;  /* 0x0001620000047ab9 */ /* 0x000fe40000000a00 */
[----:B------:R-:W-:-:S04]  /*1070*/  ISETP.NE.U32.AND P0, PT, RZ, UR4, PT ;  /* 0x00000004ff007c0c */ /* 0x000fc8000bf05070 */
[----:B------:R-:W-:-:S13]  /*1080*/  ISETP.NE.AND.EX P0, PT, RZ, UR5, PT, P0 ;  /* 0x00000005ff007c0c */ /* 0x000fda000bf05300 */
[----:B------:R-:W-:Y:S05]  /*1090*/  @!P0 BRA `(.L_x_13) ;  /* 0x00000000000c8947 */ /* 0x000fea0003800000 */
[----:B------:R-:W0:Y:S02]  /*10a0*/  LDC.64 R4, c[0x0][0x588] ;  /* 0x00016200ff047b82 */ /* 0x000e240000000a00 */
[----:B0-----:R1:W5:Y:S01]  /*10b0*/  LDG.E R23, desc[UR38][R4.64] ;  /* 0x0000002604177981 */ /* 0x001362000c1e1900 */
[----:B------:R-:W-:Y:S05]  /*10c0*/  BRA `(.L_x_12) ;  /* 0x0000000000087947 */ /* 0x000fea0003800000 */
.L_x_13:
[----:B------:R-:W-:Y:S02]  /*10d0*/  ULDC UR4, c[0x0][0x580] ;  /* 0x0001600000047ab9 */ /* 0x000fe40000000800 */
[----:B------:R-:W-:-:S07]  /*10e0*/  IMAD.U32 R23, RZ, RZ, UR4 ;  /* 0x00000004ff177e24 */ /* 0x000fce000f8e00ff */
.L_x_12:
[----:B------:R-:W-:Y:S02]  /*10f0*/  ULDC.64 UR4, c[0x0][0x5a0] ;  /* 0x0001680000047ab9 */ /* 0x000fe40000000a00 */
[----:B------:R-:W-:-:S04]  /*1100*/  ISETP.NE.U32.AND P0, PT, RZ, UR4, PT ;  /* 0x00000004ff007c0c */ /* 0x000fc8000bf05070 */
[----:B------:R-:W-:-:S13]  /*1110*/  ISETP.NE.AND.EX P0, PT, RZ, UR5, PT, P0 ;  /* 0x00000005ff007c0c */ /* 0x000fda000bf05300 */
[----:B------:R-:W-:Y:S05]  /*1120*/  @!P0 BRA `(.L_x_14) ;  /* 0x00000000001c8947 */ /* 0x000fea0003800000 */
[----:B01----:R-:W0:Y:S02]  /*1130*/  LDC.64 R4, c[0x0][0x5a0] ;  /* 0x00016800ff047b82 */ /* 0x003e240000000a00 */
[----:B0-----:R-:W2:Y:S02]  /*1140*/  LDG.E.64 R4, desc[UR38][R4.64] ;  /* 0x0000002604047981 */ /* 0x001ea4000c1e1b00 */
[----:B--2---:R-:W-:-:S04]  /*1150*/  ISETP.NE.U32.AND P0, PT, R4, RZ, PT ;  /* 0x000000ff0400720c */ /* 0x004fc80003f05070 */
[----:B------:R-:W-:-:S13]  /*1160*/  ISETP.NE.AND.EX P0, PT, R5, RZ, PT, P0 ;  /* 0x000000ff0500720c */ /* 0x000fda0003f05300 */
[----:B------:R-:W-:Y:S05]  /*1170*/  @!P0 BRA `(.L_x_14) ;  /* 0x0000000000088947 */ /* 0x000fea0003800000 */
[----:B------:R0:W5:Y:S01]  /*1180*/  LD.E R90, desc[UR38][R4.64] ;  /* 0x00000026045a7980 */ /* 0x000162000c101900 */
[----:B------:R-:W-:Y:S05]  /*1190*/  BRA `(.L_x_15) ;  /* 0x0000000000247947 */ /* 0x000fea0003800000 */
.L_x_14:
[----:B------:R-:W-:Y:S02]  /*11a0*/  ULDC.64 UR4, c[0x0][0x590] ;  /* 0x0001640000047ab9 */ /* 0x000fe40000000a00 */
[----:B------:R-:W-:-:S04]  /*11b0*/  ISETP.NE.U32.AND P0, PT, RZ, UR4, PT ;  /* 0x00000004ff007c0c */ /* 0x000fc8000bf05070 */
[----:B------:R-:W-:-:S13]  /*11c0*/  ISETP.NE.AND.EX P0, PT, RZ, UR5, PT, P0 ;  /* 0x00000005ff007c0c */ /* 0x000fda000bf05300 */
[----:B------:R-:W-:Y:S05]  /*11d0*/  @!P0 BRA `(.L_x_16) ;  /* 0x00000000000c8947 */ /* 0x000fea0003800000 */
[----:B------:R-:W2:Y:S02]  /*11e0*/  LDC.64 R90, c[0x0][0x590] ;  /* 0x00016400ff5a7b82 */ /* 0x000ea40000000a00 */
[----:B--2---:R2:W5:Y:S01]  /*11f0*/  LDG.E R90, desc[UR38][R90.64] ;  /* 0x000000265a5a7981 */ /* 0x004562000c1e1900 */
[----:B------:R-:W-:Y:S05]  /*1200*/  BRA `(.L_x_15) ;  /* 0x0000000000087947 */ /* 0x000fea0003800000 */
.L_x_16:
[----:B------:R-:W-:Y:S02]  /*1210*/  ULDC UR4, c[0x0][0x584] ;  /* 0x0001610000047ab9 */ /* 0x000fe40000000800 */
[----:B------:R-:W-:-:S07]  /*1220*/  IMAD.U32 R90, RZ, RZ, UR4 ;  /* 0x00000004ff5a7e24 */ /* 0x000fce000f8e00ff */
.L_x_15:
[----:B------:R-:W-:-:S13]  /*1230*/  LOP3.LUT P0, RZ, R3, 0xff, RZ, 0xc0, !PT ;  /* 0x000000ff03ff7812 */ /* 0x000fda000780c0ff */
[----:B------:R-:W-:Y:S05]  /*1240*/  @!P0 EXIT ;  /* 0x000000000000894d */ /* 0x000fea0003800000 */
[----:B------:R-:W3:Y:S01]  /*1250*/  LDC R93, c[0x0][0x658] ;  /* 0x00019600ff5d7b82 */ /* 0x000ee20000000800 */
[----:B------:R-:W-:Y:S01]  /*1260*/  LOP3.LUT R7, R7, 0x1, RZ, 0xc0, !PT ;  /* 0x0000000107077812 */ /* 0x000fe200078ec0ff */
[----:B------:R-:W-:Y:S01]  /*1270*/  ULDC.64 UR6, c[0x0][0x288] ;  /* 0x0000a20000067ab9 */ /* 0x000fe20000000a00 */
[----:B------:R-:W-:Y:S01]  /*1280*/  SHF.R.U32.HI R3, RZ, 0x2, R95 ;  /* 0x00000002ff037819 */ /* 0x000fe2000001165f */
[----:B------:R-:W-:Y:S01]  /*1290*/  UIADD3 UR4, UR7, 0x1f, URZ ;  /* 0x0000001f07047890 */ /* 0x000fe2000fffe03f */
[----:B------:R-:W-:Y:S01]  /*12a0*/  SHF.R.U32.HI R0, RZ, 0x1, R0 ;  /* 0x00000001ff007819 */ /* 0x000fe20000011600 */
[----:B------:R-:W-:Y:S01]  /*12b0*/  IMAD.SHL.U32 R88, R7, 0x40, RZ ;  /* 0x0000004007587824 */ /* 0x000fe200078e00ff */
[----:B------:R-:W-:Y:S01]  /*12c0*/  LOP3.LUT R3, R3, 0x7, RZ, 0xc0, !PT ;  /* 0x0000000703037812 */ /* 0x000fe200078ec0ff */
[----:B------:R-:W4:Y:S01]  /*12d0*/  LDC.64 R8, c[0x0][0x5c8] ;  /* 0x00017200ff087b82 */ /* 0x000f220000000a00 */
[----:B------:R-:W-:Y:S01]  /*12e0*/  USHF.R.S32.HI UR5, URZ, 0x1f, UR4 ;  /* 0x0000001f3f057899 */ /* 0x000fe20008011404 */
[----:B------:R-:W-:Y:S01]  /*12f0*/  LOP3.LUT R0, R0, 0x30, RZ, 0xc0, !PT ;  /* 0x0000003000007812 */ /* 0x000fe200078ec0ff */
[----:B------:R-:W-:Y:S01]  /*1300*/  IMAD.MOV.U32 R6, RZ, RZ, 0x1 ;  /* 0x00000001ff067424 */ /* 0x000fe200078e00ff */
[--C-:B------:R-:W-:Y:S01]  /*1310*/  LOP3.LUT R88, R88, 0x40, R3.reuse, 0xe2, !PT ;  /* 0x0000004058587812 */ /* 0x100fe200078ee203 */
[----:B------:R-:W-:Y:S01]  /*1320*/  ULEA.HI UR5, UR5, UR4, URZ, 0x5 ;  /* 0x0000000405057291 */ /* 0x000fe2000f8f283f */
[-C--:B01----:R-:W-:Y:S01]  /*1330*/  IADD3 R4, RZ, -R0.reuse, -R3 ;  /* 0x80000000ff047210 */ /* 0x083fe20007ffe803 */
[----:B------:R-:W-:Y:S01]  /*1340*/  IMAD.U32 R5, RZ, RZ, UR6 ;  /* 0x00000006ff057e24 */ /* 0x000fe2000f8e00ff */
[----:B------:R-:W0:Y:S01]  /*1350*/  LDC R97, c[0x0][0x600] ;  /* 0x00018000ff617b82 */ /* 0x000e220000000800 */
[----:B------:R-:W-:Y:S01]  /*1360*/  LOP3.LUT R88, R88, R0, RZ, 0xfc, !PT ;  /* 0x0000000058587212 */ /* 0x000fe200078efcff */
[----:B------:R-:W-:Y:S01]  /*1370*/  IMAD.MOV.U32 R0, RZ, RZ, -0x1 ;  /* 0xffffffffff007424 */ /* 0x000fe200078e00ff */
[----:B------:R-:W-:Y:S01]  /*1380*/  USHF.R.S32.HI UR43, URZ, 0x5, UR5 ;  /* 0x000000053f2b7899 */ /* 0x000fe20008011405 */
[----:B------:R-:W-:Y:S01]  /*1390*/  LOP3.LUT R94, R95, 0x3, RZ, 0xc0, !PT ;  /* 0x000000035f5e7812 */ /* 0x000fe200078ec0ff */
[----:B------:R-:W-:Y:S01]  /*13a0*/  IMAD R4, R7, -0x40, R4 ;  /* 0xffffffc007047824 */ /* 0x000fe200078e0204 */
[C---:B------:R-:W-:Y:S01]  /*13b0*/  LOP3.LUT R96, R95.reuse, 0x80, RZ, 0xc0, !PT ;  /* 0x000000805f607812 */ /* 0x040fe200078ec0ff */
[----:B------:R-:W-:Y:S01]  /*13c0*/  UISETP.LT.AND UP0, UPT, UR43, 0x1, UPT ;  /* 0x000000012b00788c */ /* 0x000fe2000bf01270 */
[-C--:B---3--:R-:W-:Y:S01]  /*13d0*/  SHF.L.U32 R0, R0, R93.reuse, RZ ;  /* 0x0000005d00007219 */ /* 0x088fe200000006ff */
[----:B------:R-:W-:Y:S01]  /*13e0*/  ULDC UR4, c[0x0][0x284] ;  /* 0x0000a10000047ab9 */ /* 0x000fe20000000800 */
[----:B------:R-:W-:Y:S01]  /*13f0*/  IMAD R94, R94, -0x2, R5 ;  /* 0xfffffffe5e5e7824 */ /* 0x000fe200078e0205 */
[----:B------:R-:W-:Y:S01]  /*1400*/  USEL UR44, UR43, 0x1, UP0 ;  /* 0x000000012b2c7887 */ /* 0x000fe20008000000 */
[----:B------:R-:W-:Y:S01]  /*1410*/  SHF.L.U32 R93, R6, R93, RZ ;  /* 0x0000005d065d7219 */ /* 0x000fe200000006ff */
[----:B------:R-:W-:Y:S01]  /*1420*/  IMAD.SHL.U32 R95, R95, 0x2, RZ ;  /* 0x000000025f5f7824 */ /* 0x000fe200078e00ff */
[----:B------:R-:W-:Y:S01]  /*1430*/  LOP3.LUT R102, R18, 0x1, RZ, 0xfc, !PT ;  /* 0x0000000112667812 */ /* 0x000fe200078efcff */
[----:B------:R-:W-:Y:S01]  /*1440*/  VIADD R99, R4, UR4 ;  /* 0x0000000404637c36 */ /* 0x000fe20008000000 */
[C---:B----4-:R-:W-:Y:S01]  /*1450*/  SHF.L.U64.HI R92, R8.reuse, 0x3, R9 ;  /* 0x00000003085c7819 */ /* 0x050fe20000010209 */
[----:B--2---:R-:W-:Y:S01]  /*1460*/  IMAD.SHL.U32 R91, R8, 0x8, RZ ;  /* 0x00000008085b7824 */ /* 0x004fe200078e00ff */
[----:B------:R-:W-:Y:S01]  /*1470*/  SHF.R.U32.HI R96, RZ, 0x7, R96 ;  /* 0x00000007ff607819 */ /* 0x000fe20000011660 */
[----:B------:R-:W-:Y:S01]  /*1480*/  IMAD.MOV.U32 R89, RZ, RZ, RZ ;  /* 0x000000ffff597224 */ /* 0x000fe200078e00ff */
[----:B------:R-:W-:Y:S01]  /*1490*/  LOP3.LUT R98, RZ, R0, RZ, 0x33, !PT ;  /* 0x00000000ff627212 */ /* 0x000fe200078e33ff */
[----:B------:R-:W-:Y:S01]  /*14a0*/  UIADD3 UR44, UR43, -UR44, URZ ;  /* 0x8000002c2b2c7290 */ /* 0x000fe2000fffe03f */
[----:B------:R-:W-:Y:S01]  /*14b0*/  UMOV UR40, URZ ;  /* 0x0000003f00287c82 */ /* 0x000fe20008000000 */
[----:B0-----:R-:W-:Y:S01]  /*14c0*/  VIADD R97, R97, 0xffffffff ;  /* 0xffffffff61617836 */ /* 0x001fe20000000000 */
[----:B------:R-:W-:-:S09]  /*14d0*/  UMOV UR41, URZ ;  /* 0x0000003f00297c82 */ /* 0x000fd20008000000 */
.L_x_164:
[----:B0-----:R-:W0:Y:S01]  /*14e0*/  SHFL.IDX PT, R0, R96, RZ, 0x1f ;  /* 0x00001fff60007589 */ /* 0x001e2200000e0000 */
[----:B-1----:R-:W1:Y:S01]  /*14f0*/  S2UR UR7, SR_CgaCtaId ;  /* 0x00000000000779c3 */ /* 0x002e620000008800 */
[----:B------:R-:W-:Y:S01]  /*1500*/  UMOV UR6, 0x400 ;  /* 0x0000040000067882 */ /* 0x000fe20000000000 */
[----:B0-----:R-:W-:Y:S01]  /*1510*/  R2UR UR4, R0 ;  /* 0x00000000000472ca */ /* 0x001fe200000e0000 */
[----:B-1----:R-:W-:-:S12]  /*1520*/  ULEA UR6, UR7, UR6, 0x18 ;  /* 0x0000000607067291 */ /* 0x002fd8000f8ec03f */
[----:B------:R-:W-:-:S04]  /*1530*/  ULEA.HI UR5, UR4, UR4, URZ, 0x1 ;  /* 0x0000000404057291 */ /* 0x000fc8000f8f083f */
[----:B------:R-:W-:-:S04]  /*1540*/  ULOP3.LUT UR5, UR5, 0x7fffe, URZ, 0xc0, !UPT ;  /* 0x0007fffe05057892 */ /* 0x000fc8000f8ec03f */
[----:B------:R-:W-:-:S03]  /*1550*/  UIADD3 UR5, UR4, -UR5, URZ ;  /* 0x8000000504057290 */ /* 0x000fc6000fffe03f */
[----:B------:R-:W-:Y:S01]  /*1560*/  ULDC UR4, c[0x0][0x28c] ;  /* 0x0000a30000047ab9 */ /* 0x000fe20000000800 */
[----:B------:R-:W-:Y:S01]  /*1570*/  ULEA UR5, UR5, UR6, 0xd ;  /* 0x0000000605057291 */ /* 0x000fe2000f8e683f */
[----:B------:R-:W-:-:S03]  /*1580*/  ISETP.LT.AND P0, PT, RZ, UR4, PT ;  /* 0x00000004ff007c0c */ /* 0x000fc6000bf01270 */
[----:B------:R-:W-:-:S04]  /*1590*/  UIADD3 UR5, UR5, 0x180, URZ ;  /* 0x0000018005057890 */ /* 0x000fc8000fffe03f */
[----:B------:R-:W-:-:S04]  /*15a0*/  USHF.R.U32.HI UR5, URZ, 0x4, UR5 ;  /* 0x000000043f057899 */ /* 0x000fc80008011605 */
[----:B------:R-:W-:-:S04]  /*15b0*/  ULOP3.LUT UR5, UR5, 0x3fff, URZ, 0xc0, !UPT ;  /* 0x00003fff05057892 */ /* 0x000fc8000f8ec03f */
[----:B------:R-:W-:Y:S01]  /*15c0*/  ULOP3.LUT UR45, UR5, 0x10000, URZ, 0xfc, !UPT ;  /* 0x00010000052d7892 */ /* 0x000fe2000f8efc3f */
[----:B---345:R-:W-:Y:S11]  /*15d0*/  @P0 BRA `(.L_x_17) ;  /* 0x0000000000400947 */ /* 0x038ff60003800000 */
[----:B------:R-:W-:Y:S01]  /*15e0*/  MOV R0, 0x0 ;  /* 0x0000000000007802 */ /* 0x000fe20000000f00 */
[----:B------:R-:W-:Y:S01]  /*15f0*/  ULDC.64 UR4, c[0x4][0x68] ;  /* 0x01001a0000047ab9 */ /* 0x000fe20000000a00 */
[----:B------:R-:W-:Y:S01]  /*1600*/  ULDC.64 UR6, c[0x4][0x8] ;  /* 0x0100020000067ab9 */ /* 0x000fe20000000a00 */
[----:B------:R-:W-:Y:S01]  /*1610*/  IMAD.U32 R4, RZ, RZ, UR4 ;  /* 0x00000004ff047e24 */ /* 0x000fe2000f8e00ff */
[----:B------:R0:W1:Y:S01]  /*1620*/  LDC.64 R14, c[0x4][R0] ;  /* 0x01000000000e7b82 */ /* 0x0000620000000a00 */
[----:B------:R-:W-:Y:S01]  /*1630*/  IMAD.U32 R5, RZ, RZ, UR5 ;  /* 0x00000005ff057e24 */ /* 0x000fe2000f8e00ff */
[----:B------:R-:W-:Y:S01]  /*1640*/  ULDC.64 UR4, c[0x4][0x70] ;  /* 0x01001c0000047ab9 */ /* 0x000fe20000000a00 */
[----:B------:R-:W-:Y:S02]  /*1650*/  IMAD.U32 R10, RZ, RZ, UR6 ;  /* 0x00000006ff0a7e24 */ /* 0x000fe4000f8e00ff */
[----:B------:R-:W-:Y:S02]  /*1660*/  IMAD.U32 R6, RZ, RZ, UR4 ;  /* 0x00000004ff067e24 */ /* 0x000fe4000f8e00ff */
[----:B------:R-:W-:-:S02]  /*1670*/  IMAD.U32 R7, RZ, RZ, UR5 ;  /* 0x00000005ff077e24 */ /* 0x000fc4000f8e00ff */
[----:B------:R-:W-:Y:S02]  /*1680*/  IMAD.U32 R11, RZ, RZ, UR7 ;  /* 0x00000007ff0b7e24 */ /* 0x000fe4000f8e00ff */
[----:B------:R-:W-:Y:S02]  /*1690*/  IMAD.MOV.U32 R8, RZ, RZ, 0x1e1 ;  /* 0x000001e1ff087424 */ /* 0x000fe400078e00ff */
[----:B------:R-:W-:Y:S02]  /*16a0*/  IMAD.MOV.U32 R12, RZ, RZ, 0x1 ;  /* 0x00000001ff0c7424 */ /* 0x000fe400078e00ff */
[----:B0-----:R-:W-:-:S07]  /*16b0*/  IMAD.MOV.U32 R13, RZ, RZ, RZ ;  /* 0x000000ffff0d7224 */ /* 0x001fce00078e00ff */
[----:B------:R-:W-:-:S07]  /*16c0*/  LEPC R20, `(.L_x_17) ;  /* 0x000000001014794e */ /* 0x000fce0000000000 */
[----:B-1---5:R-:W-:Y:S05]  /*16d0*/  CALL.ABS.NOINC R14 ;  /* 0x000000000e007343 */ /* 0x022fea0003c00000 */
.L_x_17:
[----:B------:R-:W-:-:S13]  /*16e0*/  ISETP.NE.AND P0, PT, R102, 0x3, PT ;  /* 0x000000036600780c */ /* 0x000fda0003f05270 */
[----:B------:R-:W-:Y:S05]  /*16f0*/  @!P0 BRA `(.L_x_18) ;  /* 0x0000000000048947 */ /* 0x000fea0003800000 */
[----:B------:R-:W-:Y:S01]  /*1700*/  BPT.TRAP 0x1 ;  /* 0x000000040000795c */ /* 0x000fe20000300000 */
.L_x_18:
[----:B------:R-:W0:Y:S01]  /*1710*/  S2UR UR5, SR_CgaCtaId ;  /* 0x00000000000579c3 */ /* 0x000e220000008800 */
[----:B------:R-:W-:Y:S01]  /*1720*/  UMOV UR4, 0x400 ;  /* 0x0000040000047882 */ /* 0x000fe20000000000 */
[----:B------:R-:W-:Y:S02]  /*1730*/  IMAD.U32 R0, RZ, RZ, UR40 ;  /* 0x00000028ff007e24 */ /* 0x000fe4000f8e00ff */
[----:B------:R-:W-:-:S03]  /*1740*/  IMAD.U32 R3, RZ, RZ, UR41 ;  /* 0x00000029ff037e24 */ /* 0x000fc6000f8e00ff */
[----:B------:R-:W-:Y:S01]  /*1750*/  SHF.L.U32 R0, R0, 0x1f, RZ ;  /* 0x0000001f00007819 */ /* 0x000fe200000006ff */
[----:B0-----:R-:W-:-:S06]  /*1760*/  ULEA UR4, UR5, UR4, 0x18 ;  /* 0x0000000405047291 */ /* 0x001fcc000f8ec03f */
[----:B------:R-:W-:-:S04]  /*1770*/  IMAD.U32 R6, RZ, RZ, UR4 ;  /* 0x00000004ff067e24 */ /* 0x000fc8000f8e00ff */
[----:B------:R-:W-:-:S04]  /*1780*/  IMAD R3, R3, 0x8, R6 ;  /* 0x0000000803037824 */ /* 0x000fc800078e0206 */
[----:B------:R0:W1:Y:S01]  /*1790*/  SYNCS.PHASECHK.TRANS64.TRYWAIT P1, [R3+URZ], R0 ;  /* 0x00000000030075a7 */ /* 0x000062000802017f */
[----:B------:R-:W-:Y:S05]  /*17a0*/  @!P0 BRA `(.L_x_19) ;  /* 0x0000000000048947 */ /* 0x000fea0003800000 */
[----:B------:R-:W-:Y:S01]  /*17b0*/  BPT.TRAP 0x1 ;  /* 0x000000040000795c */ /* 0x000fe20000300000 */
.L_x_19:
[----:B------:R-:W-:-:S05]  /*17c0*/  IMAD.U32 R4, RZ, RZ, UR44 ;  /* 0x0000002cff047e24 */ /* 0x000fca000f8e00ff */
[----:B------:R-:W-:Y:S01]  /*17d0*/  ISETP.GE.AND P2, PT, R4, 0x1, PT ;  /* 0x000000010400780c */ /* 0x000fe20003f46270 */
[----:B-1----:R-:W-:-:S12]  /*17e0*/  @P1 BRA `(.L_x_20) ;  /* 0x0000000000081947 */ /* 0x002fd80003800000 */
[----:B------:R-:W1:Y:S02]  /*17f0*/  SYNCS.PHASECHK.TRANS64.TRYWAIT P1, [R3+URZ], R0 ;  /* 0x00000000030075a7 */ /* 0x000e64000802017f */
[----:B-1----:R-:W-:Y:S05]  /*1800*/  @!P1 BRA `(.L_x_21) ;  /* 0x00000068003c9947 */ /* 0x002fea0003800000 */
.L_x_20:
[----:B------:R-:W-:Y:S05]  /*1810*/  WARPSYNC.ALL ;  /* 0x0000000000007948 */ /* 0x000fea0003800000 */
[----:B------:R-:W-:Y:S01]  /*1820*/  R2UR UR4, R6 ;  /* 0x00000000060472ca */ /* 0x000fe200000e0000 */
[----:B------:R-:W-:Y:S01]  /*1830*/  ULEA UR5, UR41, UR45, 0xa ;  /* 0x0000002d29057291 */ /* 0x000fe2000f8e503f */
[----:B------:R-:W-:Y:S01]  /*1840*/  WARPGROUP.ARRIVE ;  /* 0x00000000000079c5 */ /* 0x000fe20000000000 */
[----:B------:R-:W-:Y:S01]  /*1850*/  UMOV UR9, 0x40000040 ;  /* 0x4000004000097882 */ /* 0x000fe20000000000 */
[----:B------:R-:W-:-:S04]  /*1860*/  UMOV UR11, 0x40000040 ;  /* 0x40000040000b7882 */ /* 0x000fc80000000000 */
[----:B------:R-:W-:-:S05]  /*1870*/  UMOV UR8, UR5 ;  /* 0x0000000500087c82 */ /* 0x000fca0008000000 */
[----:B------:R-:W-:-:S04]  /*1880*/  UIADD3 UR4, UR4, 0x1c180, URZ ;  /* 0x0001c18004047890 */ /* 0x000fc8000fffe03f */
[----:B------:R-:W-:-:S04]  /*1890*/  USHF.R.U32.HI UR4, URZ, 0x4, UR4 ;  /* 0x000000043f047899 */ /* 0x000fc80008011604 */
[----:B------:R-:W-:-:S04]  /*18a0*/  ULOP3.LUT UR4, UR4, 0x3fff, URZ, 0xc0, !UPT ;  /* 0x00003fff04047892 */ /* 0x000fc8000f8ec03f */
[----:B------:R-:W-:-:S04]  /*18b0*/  ULOP3.LUT UR4, UR4, 0x10000, URZ, 0xfc, !UPT ;  /* 0x0001000004047892 */ /* 0x000fc8000f8efc3f */
[----:B------:R-:W-:-:S07]  /*18c0*/  ULEA UR6, UR41, UR4, 0xa ;  /* 0x0000000429067291 */ /* 0x000fce000f8e503f */
[----:B------:R-:W-:Y:S02]  /*18d0*/  UMOV UR10, UR6 ;  /* 0x00000006000a7c82 */ /* 0x000fe40008000000 */
[----:B------:R-:W-:Y:S01]  /*18e0*/  HGMMA.64x128x8.F32.TF32 R24, gdesc[UR8], RZ, !UPT, gsb0 ;  /* 0x05e00000081879f0 */ /* 0x000fe2000c0028ff */
[----:B------:R-:W-:Y:S02]  /*18f0*/  UIADD3 UR8, UR5, 0x2, URZ ;  /* 0x0000000205087890 */ /* 0x000fe4000fffe03f */
[----:B------:R-:W-:Y:S01]  /*1900*/  UIADD3 UR10, UR6, 0x2, URZ ;  /* 0x00000002060a7890 */ /* 0x000fe2000fffe03f */
[----:B------:R-:W-:Y:S01]  /*1910*/  UMOV UR9, 0x40000040 ;  /* 0x4000004000097882 */ /* 0x000fe20000000000 */
[----:B------:R-:W-:Y:S01]  /*1920*/  UMOV UR11, 0x40000040 ;  /* 0x40000040000b7882 */ /* 0x000fe20000000000 */
[----:B------:R-:W-:Y:S02]  /*1930*/  WARPGROUP.DEPBAR.LE gsb0, 0x0 ;  /* 0x00008000000079c5 */ /* 0x000fe40000010000 */
[----:B------:R-:W-:-:S06]  /*1940*/  WARPGROUP.ARRIVE ;  /* 0x00000000000079c5 */ /* 0x000fcc0000000000 */
[----:B------:R-:W-:Y:S01]  /*1950*/  HGMMA.64x128x8.F32.TF32 R24, gdesc[UR8], R24, gsb0 ;  /* 0x05e00000081879f0 */ /* 0x000fe20008002818 */
        /* <DEDUP_REMOVED lines=13> */
[----:B------:R-:W-:Y:S03]  /*1a30*/  HGMMA.64x128x8.F32.TF32 R24, gdesc[UR8], R24, gsb0 ;  /* 0x05e00000081879f0 */ /* 0x000fe60008002818 */
[----:B------:R-:W-:Y:S02]  /*1a40*/  WARPGROUP.DEPBAR.LE gsb0, 0x0 ;  /* 0x00008000000079c5 */ /* 0x000fe40000010000 */
[----:B------:R-:W-:Y:S05]  /*1a50*/  @!P2 BRA `(.L_x_22) ;  /* 0x000000040028a947 */ /* 0x000fea0003800000 */
[----:B------:R-:W-:Y:S01]  /*1a60*/  UIADD3 UR5, UR41, 0x1, URZ ;  /* 0x0000000129057890 */ /* 0x000fe2000fffe03f */
[----:B01----:R-:W-:Y:S02]  /*1a70*/  IMAD.U32 R0, RZ, RZ, UR44 ;  /* 0x0000002cff007e24 */ /* 0x003fe4000f8e00ff */
[----:B------:R-:W-:Y:S01]  /*1a80*/  IMAD.U32 R3, RZ, RZ, UR41 ;  /* 0x00000029ff037e24 */ /* 0x000fe2000f8e00ff */
[----:B------:R-:W-:-:S04]  /*1a90*/  UISETP.NE.AND UP0, UPT, UR5, 0x7, UPT ;  /* 0x000000070500788c */ /* 0x000fc8000bf05270 */
[----:B------:R-:W-:Y:S02]  /*1aa0*/  USEL UR6, URZ, 0x1, UP0 ;  /* 0x000000013f067887 */ /* 0x000fe40008000000 */
[----:B------:R-:W-:Y:S02]  /*1ab0*/  USEL UR5, UR5, URZ, UP0 ;  /* 0x0000003f05057287 */ /* 0x000fe40008000000 */
[----:B------:R-:W-:-:S06]  /*1ac0*/  ULOP3.LUT UR6, UR40, UR6, URZ, 0x3c, !UPT ;  /* 0x0000000628067292 */ /* 0x000fcc000f8e3c3f */
[----:B------:R-:W-:-:S07]  /*1ad0*/  IMAD.U32 R7, RZ, RZ, UR6 ;  /* 0x00000006ff077e24 */ /* 0x000fce000f8e00ff */
.L_x_29:
[----:B------:R-:W-:Y:S05]  /*1ae0*/  @!P0 BRA `(.L_x_23) ;  /* 0x0000000000048947 */ /* 0x000fea0003800000 */
[----:B------:R-:W-:Y:S01]  /*1af0*/  BPT.TRAP 0x1 ;  /* 0x000000040000795c */ /* 0x000fe20000300000 */
.L_x_23:
[----:B------:R-:W0:Y:S01]  /*1b00*/  S2UR UR7, SR_CgaCtaId ;  /* 0x00000000000779c3 */ /* 0x000e220000008800 */
[----:B------:R-:W-:Y:S01]  /*1b10*/  UMOV UR6, 0x400 ;  /* 0x0000040000067882 */ /* 0x000fe20000000000 */
[----:B------:R-:W-:Y:S01]  /*1b20*/  IMAD.U32 R5, RZ, RZ, UR5 ;  /* 0x00000005ff057e24 */ /* 0x000fe2000f8e00ff */
[----:B------:R-:W-:Y:S01]  /*1b30*/  SHF.L.U32 R4, R7, 0x1f, RZ ;  /* 0x0000001f07047819 */ /* 0x000fe200000006ff */
[----:B0-----:R-:W-:-:S06]  /*1b40*/  ULEA UR6, UR7, UR6, 0x18 ;  /* 0x0000000607067291 */ /* 0x001fcc000f8ec03f */
[----:B------:R-:W-:-:S04]  /*1b50*/  IMAD.U32 R6, RZ, RZ, UR6 ;  /* 0x00000006ff067e24 */ /* 0x000fc8000f8e00ff */
[----:B------:R-:W-:-:S04]  /*1b60*/  IMAD R5, R5, 0x8, R6 ;  /* 0x0000000805057824 */ /* 0x000fc800078e0206 */
[----:B------:R0:W1:Y:S01]  /*1b70*/  SYNCS.PHASECHK.TRANS64.TRYWAIT P1, [R5+URZ], R4 ;  /* 0x00000004050075a7 */ /* 0x000062000802017f */
[----:B------:R-:W-:Y:S05]  /*1b80*/  @!P0 BRA `(.L_x_24) ;  /* 0x0000000000048947 */ /* 0x000fea0003800000 */
[----:B------:R-:W-:Y:S01]  /*1b90*/  BPT.TRAP 0x1 ;  /* 0x000000040000795c */ /* 0x000fe20000300000 */
.L_x_24:
[----:B-1----:R-:W-:Y:S05]  /*1ba0*/  @P1 BRA `(.L_x_25) ;  /* 0x0000000000081947 */ /* 0x002fea0003800000 */
[----:B------:R-:W1:Y:S02]  /*1bb0*/  SYNCS.PHASECHK.TRANS64.TRYWAIT P1, [R5+URZ], R4 ;  /* 0x00000004050075a7 */ /* 0x000e64000802017f */
[----:B-1----:R-:W-:Y:S05]  /*1bc0*/  @!P1 BRA `(.L_x_26) ;  /* 0x0000006400609947 */ /* 0x002fea0003800000 */
.L_x_25:
[----:B------:R-:W-:Y:S01]  /*1bd0*/  ULEA UR6, UR5, UR45, 0xa ;  /* 0x0000002d05067291 */ /* 0x000fe2000f8e503f */
[----:B------:R-:W-:Y:S01]  /*1be0*/  WARPGROUP.ARRIVE ;  /* 0x00000000000079c5 */ /* 0x000fe20000000000 */
[----:B------:R-:W-:Y:S01]  /*1bf0*/  ULEA UR7, UR5, UR4, 0xa ;  /* 0x0000000405077291 */ /* 0x000fe2000f8e503f */
[----:B------:R-:W-:Y:S01]  /*1c00*/  UMOV UR9, 0x40000040 ;  /* 0x4000004000097882 */ /* 0x000fe20000000000 */
[----:B------:R-:W-:-:S03]  /*1c10*/  UMOV UR11, 0x40000040 ;  /* 0x40000040000b7882 */ /* 0x000fc60000000000 */
[----:B------:R-:W-:Y:S02]  /*1c20*/  UMOV UR8, UR6 ;  /* 0x0000000600087c82 */ /* 0x000fe40008000000 */
[----:B------:R-:W-:Y:S02]  /*1c30*/  UMOV UR10, UR7 ;  /* 0x00000007000a7c82 */ /* 0x000fe40008000000 */
[----:B------:R-:W-:Y:S01]  /*1c40*/  HGMMA.64x128x8.F32.TF32 R24, gdesc[UR8], R24, gsb0 ;  /* 0x05e00000081879f0 */ /* 0x000fe20008002818 */
[----:B------:R-:W-:Y:S02]  /*1c50*/  UIADD3 UR8, UR6, 0x2, URZ ;  /* 0x0000000206087890 */ /* 0x000fe4000fffe03f */
[----:B------:R-:W-:Y:S01]  /*1c60*/  UIADD3 UR10, UR7, 0x2, URZ ;  /* 0x00000002070a7890 */ /* 0x000fe2000fffe03f */
[----:B------:R-:W-:Y:S01]  /*1c70*/  UMOV UR9, 0x40000040 ;  /* 0x4000004000097882 */ /* 0x000fe20000000000 */
[----:B------:R-:W-:Y:S01]  /*1c80*/  UMOV UR11, 0x40000040 ;  /* 0x40000040000b7882 */ /* 0x000fe20000000000 */
[----:B------:R-:W-:-:S02]  /*1c90*/  WARPGROUP.DEPBAR.LE gsb0, 0x0 ;  /* 0x00008000000079c5 */ /* 0x000fc40000010000 */
        /* <DEDUP_REMOVED lines=18> */
[----:B------:R-:W-:Y:S01]  /*1dc0*/  BPT.TRAP 0x1 ;  /* 0x000000040000795c */ /* 0x000fe20000300000 */
.L_x_27:
[----:B------:R-:W-:-:S13]  /*1dd0*/  ISETP.NE.AND P1, PT, R22, RZ, PT ;  /* 0x000000ff1600720c */ /* 0x000fda0003f25270 */
[----:B01----:R-:W-:-:S04]  /*1de0*/  @P1 IMAD R4, R3, 0x8, R6 ;  /* 0x0000000803041824 */ /* 0x003fc800078e0206 */
[----:B------:R-:W-:-:S05]  /*1df0*/  @P1 VIADD R4, R4, 0x38 ;  /* 0x0000003804041836 */ /* 0x000fca0000000000 */
[----:B------:R-:W-:-:S04]  /*1e00*/  @P1 PRMT R4, R19, 0x654, R4 ;  /* 0x0000065413041816 */ /* 0x000fc80000000004 */
[----:B------:R0:W-:Y:S01]  /*1e10*/  @P1 SYNCS.ARRIVE.TRANS64.RED.A1T0 RZ, [R4+URZ], RZ ;  /* 0x000000ff04ff19a7 */ /* 0x0001e2000810043f */
[----:B------:R-:W-:-:S13]  /*1e20*/  ISETP.GT.U32.AND P1, PT, R18, 0x1, PT ;  /* 0x000000011200780c */ /* 0x000fda0003f24070 */
[----:B0-----:R-:W-:Y:S05]  /*1e30*/  @P1 BRA `(.L_x_28) ;  /* 0x0000000000041947 */ /* 0x001fea0003800000 */
[----:B------:R-:W-:Y:S01]  /*1e40*/  BPT.TRAP 0x1 ;  /* 0x000000040000795c */ /* 0x000fe20000300000 */
.L_x_28:
[----:B------:R-:W-:Y:S01]  /*1e50*/  UIADD3 UR5, UR5, 0x1, URZ ;  /* 0x0000000105057890 */ /* 0x000fe2000fffe03f */
[C---:B------:R-:W-:Y:S01]  /*1e60*/  ISETP.GT.AND P2, PT, R0.reuse, 0x1, PT ;  /* 0x000000010000780c */ /* 0x040fe20003f44270 */
[----:B------:R-:W-:Y:S02]  /*1e70*/  VIADD R3, R3, 0x1 ;  /* 0x0000000103037836 */ /* 0x000fe40000000000 */
[----:B------:R-:W-:Y:S01]  /*1e80*/  UISETP.NE.AND UP0, UPT, UR5, 0x7, UPT ;  /* 0x000000070500788c */ /* 0x000fe2000bf05270 */
[----:B------:R-:W-:Y:S02]  /*1e90*/  VIADD R0, R0, 0xffffffff ;  /* 0xffffffff00007836 */ /* 0x000fe40000000000 */
[C---:B------:R-:W-:Y:S01]  /*1ea0*/  ISETP.NE.AND P1, PT, R3.reuse, 0x7, PT ;  /* 0x000000070300780c */ /* 0x040fe20003f25270 */
[----:B------:R-:W-:Y:S02]  /*1eb0*/  USEL UR6, URZ, 0x1, UP0 ;  /* 0x000000013f067887 */ /* 0x000fe40008000000 */
[----:B------:R-:W-:Y:S01]  /*1ec0*/  USEL UR5, UR5, URZ, UP0 ;  /* 0x0000003f05057287 */ /* 0x000fe20008000000 */
[----:B------:R-:W-:-:S03]  /*1ed0*/  SEL R3, R3, RZ, P1 ;  /* 0x000000ff03037207 */ /* 0x000fc60000800000 */
[----:B------:R-:W-:Y:S01]  /*1ee0*/  LOP3.LUT R7, R7, UR6, RZ, 0x3c, !PT ;  /* 0x0000000607077c12 */ /* 0x000fe2000f8e3cff */
[----:B------:R-:W-:Y:S07]  /*1ef0*/  @P2 BRA `(.L_x_29) ;  /* 0xfffffff800f82947 */ /* 0x000fee000383ffff */
.L_x_22:
[----:B01----:R-:W0:Y:S02]  /*1f00*/  LDC R0, c[0x0][0x28c] ;  /* 0x0000a300ff007b82 */ /* 0x003e240000000800 */
[----:B0-----:R-:W-:-:S13]  /*1f10*/  ISETP.GE.AND P1, PT, R0, 0x1, PT ;  /* 0x000000010000780c */ /* 0x001fda0003f26270 */
[----:B------:R-:W-:Y:S05]  /*1f20*/  @!P1 BRA `(.L_x_30) ;  /* 0x0000000000509947 */ /* 0x000fea0003800000 */
[----:B------:R-:W-:Y:S05]  /*1f30*/  @!P0 BRA `(.L_x_31) ;  /* 0x0000000000048947 */ /* 0x000fea0003800000 */
[----:B------:R-:W-:Y:S01]  /*1f40*/  BPT.TRAP 0x1 ;  /* 0x000000040000795c */ /* 0x000fe20000300000 */
.L_x_31:
[----:B------:R-:W-:Y:S01]  /*1f50*/  ISETP.NE.AND P0, PT, R22, RZ, PT ;  /* 0x000000ff1600720c */ /* 0x000fe20003f05270 */
[----:B------:R-:W-:Y:S01]  /*1f60*/  BSSY B0, `(.L_x_32) ;  /* 0x000000e000007945 */ /* 0x000fe20003800000 */
[----:B------:R-:W-:-:S11]  /*1f70*/  ISETP.GT.U32.AND P1, PT, R18, 0x1, PT ;  /* 0x000000011200780c */ /* 0x000fd60003f24070 */
[----:B------:R-:W-:Y:S05]  /*1f80*/  @!P0 BRA `(.L_x_33) ;  /* 0x00000000002c8947 */ /* 0x000fea0003800000 */
[----:B------:R-:W-:-:S04]  /*1f90*/  UIADD3 UR6, UR44, UR41, URZ ;  /* 0x000000292c067290 */ /* 0x000fc8000fffe03f */
[----:B------:R-:W-:-:S04]  /*1fa0*/  UIMAD.WIDE.U32 UR4, UR6, 0x24924925, URZ ;  /* 0x24924925060478a5 */ /* 0x000fc8000f8e003f */
[----:B------:R-:W-:-:S04]  /*1fb0*/  UIADD3 UR4, UR6, -UR5, URZ ;  /* 0x8000000506047290 */ /* 0x000fc8000fffe03f */
[----:B------:R-:W-:-:S04]  /*1fc0*/  ULEA.HI UR4, UR4, UR5, URZ, 0x1f ;  /* 0x0000000504047291 */ /* 0x000fc8000f8ff83f */
[----:B------:R-:W-:-:S04]  /*1fd0*/  USHF.R.U32.HI UR4, URZ, 0x2, UR4 ;  /* 0x000000023f047899 */ /* 0x000fc80008011604 */
[----:B------:R-:W-:-:S06]  /*1fe0*/  UIMAD UR4, UR4, -0x7, UR6 ;  /* 0xfffffff9040478a4 */ /* 0x000fcc000f8e0206 */
[----:B------:R-:W-:-:S04]  /*1ff0*/  IMAD.U32 R3, RZ, RZ, UR4 ;  /* 0x00000004ff037e24 */ /* 0x000fc8000f8e00ff */
[----:B------:R-:W-:-:S04]  /*2000*/  IMAD R0, R3, 0x8, R6 ;  /* 0x0000000803007824 */ /* 0x000fc800078e0206 */
[----:B------:R-:W-:-:S05]  /*2010*/  VIADD R0, R0, 0x38 ;  /* 0x0000003800007836 */ /* 0x000fca0000000000 */
[----:B------:R-:W-:-:S04]  /*2020*/  PRMT R0, R19, 0x654, R0 ;  /* 0x0000065413007816 */ /* 0x000fc80000000000 */
[----:B------:R0:W-:Y:S03]  /*2030*/  SYNCS.ARRIVE.TRANS64.RED.A1T0 RZ, [R0+URZ], RZ ;  /* 0x000000ff00ff79a7 */ /* 0x0001e6000810043f */
.L_x_33:
[----:B------:R-:W-:Y:S05]  /*2040*/  BSYNC B0 ;  /* 0x0000000000007941 */ /* 0x000fea0003800000 */
.L_x_32:
[----:B------:R-:W-:Y:S05]  /*2050*/  @P1 BRA `(.L_x_30) ;  /* 0x0000000000041947 */ /* 0x000fea0003800000 */
[----:B------:R-:W-:Y:S01]  /*2060*/  BPT.TRAP 0x1 ;  /* 0x000000040000795c */ /* 0x000fe20000300000 */
.L_x_30:
[----:B------:R-:W-:Y:S01]  /*2070*/  UISETP.GE.U32.AND UP1, UPT, UR43, 0x7, UPT ;  /* 0x000000072b00788c */ /* 0x000fe2000bf26070 */
[----:B------:R-:W-:Y:S01]  /*2080*/  IMAD.SHL.U32 R100, R100, 0x80, RZ ;  /* 0x0000008064647824 */ /* 0x000fe200078e00ff */
[----:B------:R-:W-:Y:S01]  /*2090*/  UIADD3 UR41, UR43, UR41, URZ ;  /* 0x000000292b297290 */ /* 0x000fe2000fffe03f */
[----:B------:R-:W-:Y:S01]  /*20a0*/  SHF.R.S32.HI R11, RZ, 0x1f, R101 ;  /* 0x0000001fff0b7819 */ /* 0x000fe20000011465 */
[----:B------:R-:W-:Y:S01]  /*20b0*/  ULDC UR10, c[0x0][0x288] ;  /* 0x0000a200000a7ab9 */ /* 0x000fe20000000800 */
[----:B------:R-:W-:Y:S01]  /*20c0*/  IMAD.SHL.U32 R6, R103, 0x80, RZ ;  /* 0x0000008067067824 */ /* 0x000fe200078e00ff */
[C---:B------:R-:W-:Y:S01]  /*20d0*/  LOP3.LUT R8, R100.reuse, 0x6, R95, 0xf8, !PT ;  /* 0x0000000664087812 */ /* 0x040fe200078ef85f */
[----:B------:R-:W-:Y:S01]  /*20e0*/  UISETP.GT.U32.AND UP0, UPT, UR41, 0x6, UPT ;  /* 0x000000062900788c */ /* 0x000fe2000bf04070 */
[----:B------:R-:W-:Y:S01]  /*20f0*/  ISETP.GE.AND P0, PT, R100, UR10, PT ;  /* 0x0000000a64007c0c */ /* 0x000fe2000bf06270 */
[----:B------:R-:W-:Y:S01]  /*2100*/  ULDC.64 UR6, c[0x0][0x5d0] ;  /* 0x0001740000067ab9 */ /* 0x000fe20000000a00 */
[----:B------:R-:W-:Y:S01]  /*2110*/  ULDC UR11, c[0x0][0x284] ;  /* 0x0000a100000b7ab9 */ /* 0x000fe20000000800 */
[----:B------:R-:W-:Y:S01]  /*2120*/  @UP1 UIMAD.WIDE.U32 UR4, UR41, 0x24924925, URZ ;  /* 0x24924925290418a5 */ /* 0x000fe2000f8e003f */
[----:B------:R-:W-:Y:S01]  /*2130*/  SHF.R.S32.HI R9, RZ, 0x1f, R8 ;  /* 0x0000001fff097819 */ /* 0x000fe20000011408 */
[----:B0-----:R-:W-:Y:S01]  /*2140*/  IMAD R0, R11, UR6, RZ ;  /* 0x000000060b007c24 */ /* 0x001fe2000f8e02ff */
[----:B------:R-:W-:Y:S01]  /*2150*/  UISETP.LT.U32.AND UP0, UPT, UR43, 0x7, UP0 ;  /* 0x000000072b00788c */ /* 0x000fe20008701070 */
[----:B------:R-:W-:Y:S01]  /*2160*/  ISETP.GE.OR P0, PT, R6, UR11, P0 ;  /* 0x0000000b06007c0c */ /* 0x000fe20008706670 */
[----:B------:R-:W-:Y:S01]  /*2170*/  @UP1 UIADD3 UR4, UR41, -UR5, URZ ;  /* 0x8000000529041290 */ /* 0x000fe2000fffe03f */
[C---:B------:R-:W-:Y:S01]  /*2180*/  IMAD R3, R101.reuse, UR7, R0 ;  /* 0x0000000765037c24 */ /* 0x040fe2000f8e0200 */
[----:B------:R-:W-:Y:S01]  /*2190*/  ULDC.64 UR8, c[0x0][0x5c8] ;  /* 0x0001720000087ab9 */ /* 0x000fe20000000a00 */
[----:B------:R-:W-:Y:S01]  /*21a0*/  IMAD.WIDE.U32 R4, R101, UR6, R8 ;  /* 0x0000000665047c25 */ /* 0x000fe2000f8e0008 */
[----:B------:R-:W-:-:S02]  /*21b0*/  USEL UR6, URZ, 0x1, !UP0 ;  /* 0x000000013f067887 */ /* 0x000fc4000c000000 */
[----:B------:R-:W-:Y:S01]  /*21c0*/  @UP1 ULEA.HI UR4, UR4, UR5, URZ, 0x1f ;  /* 0x0000000504041291 */ /* 0x000fe2000f8ff83f */
[----:B------:R-:W-:Y:S01]  /*21d0*/  IMAD.WIDE R104, R103, 0x80, R88 ;  /* 0x0000008067687825 */ /* 0x000fe200078e0258 */
[----:B------:R-:W-:Y:S02]  /*21e0*/  ULOP3.LUT UR40, UR40, UR6, URZ, 0x3c, !UPT ;  /* 0x0000000628287292 */ /* 0x000fe4000f8e3c3f */
[----:B------:R-:W-:Y:S01]  /*21f0*/  @UP1 USHF.R.U32.HI UR4, URZ, 0x2, UR4 ;  /* 0x000000023f041899 */ /* 0x000fe20008011604 */
[----:B------:R-:W-:Y:S02]  /*2200*/  IMAD.IADD R5, R5, 0x1, R3 ;  /* 0x0000000105057824 */ /* 0x000fe400078e0203 */
[----:B------:R-:W-:Y:S01]  /*2210*/  IMAD R3, R105, UR8, RZ ;  /* 0x0000000869037c24 */ /* 0x000fe2000f8e02ff */
[----:B------:R-:W-:Y:S01]  /*2220*/  @UP1 ULOP3.LUT UR40, UR40, 0x1, UR4, 0x78, !UPT ;  /* 0x0000000128281892 */ /* 0x000fe2000f8e7804 */
[----:B------:R-:W-:-:S04]  /*2230*/  IMAD.WIDE.U32 R106, R104, UR8, R4 ;  /* 0x00000008686a7c25 */ /* 0x000fc8000f8e0004 */
[----:B------:R-:W-:Y:S02]  /*2240*/  IMAD R7, R104, UR9, R3 ;  /* 0x0000000968077c24 */ /* 0x000fe4000f8e0203 */
[----:B------:R-:W-:Y:S01]  /*2250*/  IMAD.MOV.U32 R0, RZ, RZ, -0x1 ;  /* 0xffffffffff007424 */ /* 0x000fe200078e00ff */
[----:B------:R-:W-:Y:S06]  /*2260*/  @P0 BRA `(.L_x_34) ;  /* 0x0000004000100947 */ /* 0x000fec0003800000 */
[----:B-----5:R-:W-:Y:S01]  /*2270*/  FSETP.NEU.AND P1, PT, R90, RZ, PT ;  /* 0x000000ff5a00720b */ /* 0x020fe20003f2d000 */
[----:B------:R-:W-:Y:S01]  /*2280*/  IMAD.IADD R4, R94, 0x1, -R100 ;  /* 0x000000015e047824 */ /* 0x000fe200078e0a64 */
[----:B------:R-:W-:Y:S01]  /*2290*/  BSSY B0, `(.L_x_34) ;  /* 0x0000401000007945 */ /* 0x000fe20003800000 */
[----:B------:R-:W-:Y:S02]  /*22a0*/  IMAD.IADD R3, R99, 0x1, -R6 ;  /* 0x0000000163037824 */ /* 0x000fe400078e0a06 */
[----:B------:R-:W-:Y:S01]  /*22b0*/  IMAD.IADD R117, R107, 0x1, R7 ;  /* 0x000000016b757824 */ /* 0x000fe200078e0207 */
[----:B------:R-:W-:-:S04]  /*22c0*/  ISETP.GT.AND P0, PT, R4, RZ, PT ;  /* 0x000000ff0400720c */ /* 0x000fc80003f04270 */
[----:B------:R-:W-:-:S03]  /*22d0*/  ISETP.GT.AND P2, PT, R3, RZ, P0 ;  /* 0x000000ff0300720c */ /* 0x000fc60000744270 */
[----:B------:R-:W-:Y:S10]  /*22e0*/  @!P1 BRA `(.L_x_35) ;  /* 0x0000002c001c9947 */ /* 0x000ff40003800000 */
[----:B------:R-:W0:Y:S01]  /*22f0*/  LDC.64 R110, c[0x0][0x5b8] ;  /* 0x00016e00ff6e7b82 */ /* 0x000e220000000a00 */
[----:B------:R-:W-:-:S07]  /*2300*/  ULDC.64 UR4, c[0x0][0x5c0] ;  /* 0x0001700000047ab9 */ /* 0x000fce0000000a00 */
[----:B------:R-:W1:Y:S08]  /*2310*/  LDC.64 R112, c[0x0][0x5b0] ;  /* 0x00016c00ff707b82 */ /* 0x000e700000000a00 */
[----:B------:R-:W2:Y:S01]  /*2320*/  LDC.64 R114, c[0x0][0x5a8] ;  /* 0x00016a00ff727b82 */ /* 0x000ea20000000a00 */
[-C--:B0-----:R-:W-:Y:S02]  /*2330*/  IMAD R6, R11, R110.reuse, RZ ;  /* 0x0000006e0b067224 */ /* 0x081fe400078e02ff */
[----:B------:R-:W-:-:S04]  /*2340*/  IMAD.WIDE.U32 R108, R101, R110, R8 ;  /* 0x0000006e656c7225 */ /* 0x000fc800078e0008 */
[----:B------:R-:W-:Y:S02]  /*2350*/  IMAD R103, R101, R111, R6 ;  /* 0x0000006f65677224 */ /* 0x000fe400078e0206 */
[-C--:B-1----:R-:W-:Y:S02]  /*2360*/  IMAD R5, R105, R112.reuse, RZ ;  /* 0x0000007069057224 */ /* 0x082fe400078e02ff */
[----:B------:R-:W-:Y:S02]  /*2370*/  IMAD.IADD R13, R109, 0x1, R103 ;  /* 0x000000016d0d7824 */ /* 0x000fe400078e0267 */
[----:B------:R-:W-:Y:S02]  /*2380*/  IMAD.MOV.U32 R12, RZ, RZ, R108 ;  /* 0x000000ffff0c7224 */ /* 0x000fe400078e006c */
[C---:B------:R-:W-:Y:S02]  /*2390*/  IMAD R105, R104.reuse, R113, R5 ;  /* 0x0000007168697224 */ /* 0x040fe400078e0205 */
[----:B------:R-:W-:-:S04]  /*23a0*/  IMAD.WIDE.U32 R6, R104, R112, R12 ;  /* 0x0000007068067225 */ /* 0x000fc800078e000c */
[----:B------:R-:W-:Y:S01]  /*23b0*/  IMAD.IADD R5, R7, 0x1, R105 ;  /* 0x0000000107057824 */ /* 0x000fe200078e0269 */
[----:B--2---:R-:W-:-:S04]  /*23c0*/  LEA R14, P1, R6, R114, 0x2 ;  /* 0x00000072060e7211 */ /* 0x004fc800078210ff */
[----:B------:R-:W-:-:S05]  /*23d0*/  LEA.HI.X R15, R6, R115, R5, 0x2, P1 ;  /* 0x00000073060f7211 */ /* 0x000fca00008f1405 */
[----:B------:R0:W2:Y:S01]  /*23e0*/  @P2 LDG.E.LTC128B R5, desc[UR38][R14.64] ;  /* 0x000000260e052981 */ /* 0x0000a2000c1e1920 */
[----:B------:R-:W-:Y:S01]  /*23f0*/  LEA R10, P3, R106, UR4, 0x2 ;  /* 0x000000046a0a7c11 */ /* 0x000fe2000f8610ff */
[----:B------:R-:W-:Y:S01]  /*2400*/  IMAD.WIDE.U32 R6, R104, R112, R8 ;  /* 0x0000007068067225 */ /* 0x000fe200078e0008 */
[----:B------:R-:W-:Y:S01]  /*2410*/  ISETP.GT.AND P1, PT, R4, 0x1, PT ;  /* 0x000000010400780c */ /* 0x000fe20003f24270 */
[----:B------:R-:W-:Y:S02]  /*2420*/  BSSY B1, `(.L_x_36) ;  /* 0x0000012000017945 */ /* 0x000fe40003800000 */
[----:B------:R-:W-:Y:S02]  /*2430*/  IMAD.IADD R7, R105, 0x1, R7 ;  /* 0x0000000169077824 */ /* 0x000fe400078e0207 */
[----:B------:R-:W-:Y:S01]  /*2440*/  IMAD.WIDE.U32 R20, R101, R110, R6 ;  /* 0x0000006e65147225 */ /* 0x000fe200078e0006 */
[----:B0-----:R-:W-:-:S03]  /*2450*/  SHF.L.U64.HI R15, R112, 0x3, R113 ;  /* 0x00000003700f7819 */ /* 0x001fc60000010271 */
[----:B------:R-:W-:Y:S01]  /*2460*/  IMAD.IADD R7, R103, 0x1, R21 ;  /* 0x0000000167077824 */ /* 0x000fe200078e0215 */
[----:B------:R-:W-:Y:S01]  /*2470*/  LEA R6, P4, R20, R114, 0x2 ;  /* 0x0000007214067211 */ /* 0x000fe200078810ff */
[----:B------:R-:W-:-:S03]  /*2480*/  IMAD.SHL.U32 R14, R112, 0x8, RZ ;  /* 0x00000008700e7824 */ /* 0x000fc600078e00ff */
[----:B------:R-:W-:Y:S01]  /*2490*/  LEA.HI.X R7, R20, R115, R7, 0x2, P4 ;  /* 0x0000007314077211 */ /* 0x000fe200020f1407 */
[----:B------:R-:W-:Y:S01]  /*24a0*/  IMAD.WIDE.U32 R20, R104, R112, R14 ;  /* 0x0000007068147225 */ /* 0x000fe200078e000e */
[----:B--2---:R-:W-:-:S05]  /*24b0*/  LOP3.LUT R11, R5, 0xffffe000, RZ, 0xc0, !PT ;  /* 0xffffe000050b7812 */ /* 0x004fca00078ec0ff */
[----:B------:R-:W-:-:S04]  /*24c0*/  FMUL R11, R11, R90 ;  /* 0x0000005a0b0b7220 */ /* 0x000fc80000400000 */
[----:B------:R-:W-:Y:S01]  /*24d0*/  FFMA R107, R24, R23, R11 ;  /* 0x00000017186b7223 */ /* 0x000fe2000000000b */
[----:B------:R-:W-:Y:S02]  /*24e0*/  LEA.HI.X R11, R106, UR5, R117, 0x2, P3 ;  /* 0x000000056a0b7c11 */ /* 0x000fe400098f1475 */
[----:B------:R-:W-:Y:S02]  /*24f0*/  ISETP.GT.AND P3, PT, R3, RZ, P1 ;  /* 0x000000ff0300720c */ /* 0x000fe40000f64270 */
[----:B------:R-:W-:-:S05]  /*2500*/  F2FP.TF32.F32.PACK_B R107, R107 ;  /* 0x0000006bff6b723e */ /* 0x000fca00024050ff */
[----:B------:R0:W-:Y:S06]  /*2510*/  @P2 STG.E desc[UR38][R10.64], R107 ;  /* 0x0000006b0a002986 */ /* 0x0001ec000c101926 */
[----:B------:R-:W-:Y:S05]  /*2520*/  @!P3 BRA `(.L_x_37) ;  /* 0x000000000004b947 */ /* 0x000fea0003800000 */
[----:B------:R1:W5:Y:S02]  /*2530*/  LDG.E.LTC128B R5, desc[UR38][R6.64+0x4] ;  /* 0x0000042606057981 */ /* 0x000364000c1e1920 */
.L_x_37:
[----:B------:R-:W-:Y:S05]  /*2540*/  BSYNC B1 ;  /* 0x0000000000017941 */ /* 0x000fea0003800000 */
.L_x_36:
[----:B-----5:R-:W-:Y:S01]  /*2550*/  LOP3.LUT R15, R5, 0xffffe000, RZ, 0xc0, !PT ;  /* 0xffffe000050f7812 */ /* 0x020fe200078ec0ff */
[----:B------:R-:W-:Y:S01]  /*2560*/  IMAD.IADD R105, R105, 0x1, R21 ;  /* 0x0000000169697824 */ /* 0x000fe200078e0215 */
[----:B------:R-:W-:Y:S01]  /*2570*/  IADD3 R108, P2, R108, R20, RZ ;  /* 0x000000146c6c7210 */ /* 0x000fe20007f5e0ff */
[----:B------:R-:W-:Y:S01]  /*2580*/  IMAD.MOV.U32 R24, RZ, RZ, R5 ;  /* 0x000000ffff187224 */ /* 0x000fe200078e0005 */
[----:B------:R-:W-:Y:S01]  /*2590*/  ISETP.GT.AND P0, PT, R3, 0x8, P0 ;  /* 0x000000080300780c */ /* 0x000fe20000704270 */
[----:B------:R-:W-:Y:S02]  /*25a0*/  FMUL R12, R15, R90 ;  /* 0x0000005a0f0c7220 */ /* 0x000fe40000400000 */
[----:B------:R-:W-:Y:S01]  /*25b0*/  IMAD.X R13, R105, 0x1, R13, P2 ;  /* 0x00000001690d7824 */ /* 0x000fe200010e060d */
[----:B------:R-:W-:Y:S01]  /*25c0*/  LEA R14, P2, R108, R114, 0x2 ;  /* 0x000000726c0e7211 */ /* 0x000fe200078410ff */
[----:B------:R-:W-:-:S03]  /*25d0*/  FFMA R25, R25, R23, R12 ;  /* 0x0000001719197223 */ /* 0x000fc6000000000c */
[----:B------:R-:W-:Y:S02]  /*25e0*/  LEA.HI.X R15, R108, R115, R13, 0x2, P2 ;  /* 0x000000736c0f7211 */ /* 0x000fe400010f140d */
[----:B------:R-:W-:-:S05]  /*25f0*/  F2FP.TF32.F32.PACK_B R25, R25 ;  /* 0x00000019ff19723e */ /* 0x000fca00024050ff */
[----:B------:R2:W-:Y:S04]  /*2600*/  @P3 STG.E desc[UR38][R10.64+0x4], R25 ;  /* 0x000004190a003986 */ /* 0x0005e8000c101926 */
[----:B------:R-:W3:Y:S01]  /*2610*/  @P0 LDG.E.LTC128B R24, desc[UR38][R14.64] ;  /* 0x000000260e180981 */ /* 0x000ee2000c1e1920 */
[----:B------:R-:W-:Y:S01]  /*2620*/  IADD3 R20, P2, R8, R20, RZ ;  /* 0x0000001408147210 */ /* 0x000fe20007f5e0ff */
[----:B------:R-:W-:Y:S01]  /*2630*/  BSSY B1, `(.L_x_38) ;  /* 0x0000011000017945 */ /* 0x000fe20003800000 */
[----:B------:R-:W-:-:S03]  /*2640*/  ISETP.GT.AND P1, PT, R3, 0x8, P1 ;  /* 0x000000080300780c */ /* 0x000fc60000f24270 */
[----:B------:R-:W-:Y:S01]  /*2650*/  IMAD.X R21, R9, 0x1, R105, P2 ;  /* 0x0000000109157824 */ /* 0x000fe200010e0669 */
[C---:B------:R-:W-:Y:S02]  /*2660*/  SHF.L.U64.HI R9, R91.reuse, 0x2, R92 ;  /* 0x000000025b097819 */ /* 0x040fe4000001025c */
[----:B------:R-:W-:Y:S01]  /*2670*/  LEA R12, P2, R91, R10, 0x2 ;  /* 0x0000000a5b0c7211 */ /* 0x000fe200078410ff */
[----:B------:R-:W-:-:S04]  /*2680*/  IMAD.WIDE.U32 R20, R101, R110, R20 ;  /* 0x0000006e65147225 */ /* 0x000fc800078e0014 */
[----:B------:R-:W-:Y:S01]  /*2690*/  IMAD.X R13, R9, 0x1, R11, P2 ;  /* 0x00000001090d7824 */ /* 0x000fe200010e060b */
[----:B------:R-:W-:Y:S02]  /*26a0*/  LEA R8, P3, R20, R114, 0x2 ;  /* 0x0000007214087211 */ /* 0x000fe400078610ff */
[----:B---3--:R-:W-:-:S05]  /*26b0*/  LOP3.LUT R5, R24, 0xffffe000, RZ, 0xc0, !PT ;  /* 0xffffe00018057812 */ /* 0x008fca00078ec0ff */
[----:B------:R-:W-:-:S04]  /*26c0*/  FMUL R5, R5, R90 ;  /* 0x0000005a05057220 */ /* 0x000fc80000400000 */
[----:B------:R-:W-:Y:S01]  /*26d0*/  FFMA R101, R26, R23, R5 ;  /* 0x000000171a657223 */ /* 0x000fe20000000005 */
[----:B------:R-:W-:-:S04]  /*26e0*/  IMAD.IADD R5, R103, 0x1, R21 ;  /* 0x0000000167057824 */ /* 0x000fc800078e0215 */
[----:B------:R-:W-:Y:S02]  /*26f0*/  F2FP.TF32.F32.PACK_B R101, R101 ;  /* 0x00000065ff65723e */ /* 0x000fe400024050ff */
[----:B------:R-:W-:-:S03]  /*2700*/  LEA.HI.X R9, R20, R115, R5, 0x2, P3 ;  /* 0x0000007314097211 */ /* 0x000fc600018f1405 */
[----:B------:R2:W-:Y:S01]  /*2710*/  @P0 STG.E desc[UR38][R12.64], R101 ;  /* 0x000000650c000986 */ /* 0x0005e2000c101926 */
[----:B------:R-:W-:Y:S05]  /*2720*/  @!P1 BRA `(.L_x_39) ;  /* 0x0000000000049947 */ /* 0x000fea0003800000 */
[----:B------:R3:W5:Y:S02]  /*2730*/  LDG.E.LTC128B R24, desc[UR38][R8.64+0x4] ;  /* 0x0000042608187981 */ /* 0x000764000c1e1920 */
.L_x_39:
[----:B------:R-:W-:Y:S05]  /*2740*/  BSYNC B1 ;  /* 0x0000000000017941 */ /* 0x000fea0003800000 */
.L_x_38:
[----:B-----5:R-:W-:Y:S01]  /*2750*/  LOP3.LUT R5, R24, 0xffffe000, RZ, 0xc0, !PT ;  /* 0xffffe00018057812 */ /* 0x020fe200078ec0ff */
[----:B------:R-:W-:Y:S01]  /*2760*/  BSSY B1, `(.L_x_40) ;  /* 0x0000009000017945 */ /* 0x000fe20003800000 */
[----:B------:R-:W-:-:S03]  /*2770*/  ISETP.GT.AND P0, PT, R4, 0x8, PT ;  /* 0x000000080400780c */ /* 0x000fc60003f04270 */
[----:B------:R-:W-:Y:S01]  /*2780*/  FMUL R14, R5, R90 ;  /* 0x0000005a050e7220 */ /* 0x000fe20000400000 */
[----:B------:R-:W-:-:S03]  /*2790*/  ISETP.GT.AND P2, PT, R3, RZ, P0 ;  /* 0x000000ff0300720c */ /* 0x000fc60000744270 */
[----:B------:R-:W-:-:S05]  /*27a0*/  FFMA R27, R27, R23, R14 ;  /* 0x000000171b1b7223 */ /* 0x000fca000000000e */
[----:B------:R-:W-:-:S05]  /*27b0*/  F2FP.TF32.F32.PACK_B R27, R27 ;  /* 0x0000001bff1b723e */ /* 0x000fca00024050ff */
[----:B------:R4:W-:Y:S01]  /*27c0*/  @P1 STG.E desc[UR38][R12.64+0x4], R27 ;  /* 0x0000041b0c001986 */ /* 0x0009e2000c101926 */
[----:B------:R-:W-:Y:S05]  /*27d0*/  @!P2 BRA `(.L_x_41) ;  /* 0x000000000004a947 */ /* 0x000fea0003800000 */
[----:B------:R0:W5:Y:S02]  /*27e0*/  LDG.E.LTC128B R24, desc[UR38][R6.64+0x20] ;  /* 0x0000202606187981 */ /* 0x000164000c1e1920 */
.L_x_41:
[----:B------:R-:W-:Y:S05]  /*27f0*/  BSYNC B1 ;  /* 0x0000000000017941 */ /* 0x000fea0003800000 */
.L_x_40:
        /* <DEDUP_REMOVED lines=10> */
.L_x_43:
[----:B------:R-:W-:Y:S05]  /*28a0*/  BSYNC B1 ;  /* 0x0000000000017941 */ /* 0x000fea0003800000 */
.L_x_42:
[----:B0----5:R-:W-:Y:S01]  /*28b0*/  LOP3.LUT R5, R24, 0xffffe000, RZ, 0xc0, !PT ;  /* 0xffffe00018057812 */ /* 0x021fe200078ec0ff */
[----:B------:R-:W-:Y:S01]  /*28c0*/  BSSY B1, `(.L_x_44) ;  /* 0x0000008000017945 */ /* 0x000fe20003800000 */
[----:B------:R-:W-:-:S03]  /*28d0*/  ISETP.GT.AND P0, PT, R3, 0x8, P0 ;  /* 0x000000080300780c */ /* 0x000fc60000704270 */
[----:B------:R-:W-:-:S04]  /*28e0*/  FMUL R14, R5, R90 ;  /* 0x0000005a050e7220 */ /* 0x000fc80000400000 */
[----:B------:R-:W-:-:S05]  /*28f0*/  FFMA R29, R29, R23, R14 ;  /* 0x000000171d1d7223 */ /* 0x000fca000000000e */
[----:B------:R-:W-:-:S05]  /*2900*/  F2FP.TF32.F32.PACK_B R29, R29 ;  /* 0x0000001dff1d723e */ /* 0x000fca00024050ff */
[----:B------:R0:W-:Y:S01]  /*2910*/  @P3 STG.E desc[UR38][R10.64+0x24], R29 ;  /* 0x0000241d0a003986 */ /* 0x0001e2000c101926 */
[----:B------:R-:W-:Y:S05]  /*2920*/  @!P0 BRA `(.L_x_45) ;  /* 0x0000000000048947 */ /* 0x000fea0003800000 */
[----:B------:R0:W5:Y:S02]  /*2930*/  LDG.E.LTC128B R24, desc[UR38][R8.64+0x20] ;  /* 0x0000202608187981 */ /* 0x000164000c1e1920 */
.L_x_45:
[----:B------:R-:W-:Y:S05]  /*2940*/  BSYNC B1 ;  /* 0x0000000000017941 */ /* 0x000fea0003800000 */
.L_x_44:
[----:B-----5:R-:W-:Y:S01]  /*2950*/  LOP3.LUT R5, R24, 0xffffe000, RZ, 0xc0, !PT ;  /* 0xffffe00018057812 */ /* 0x020fe200078ec0ff */
        /* <DEDUP_REMOVED lines=8> */
.L_x_47:
[----:B------:R-:W-:Y:S05]  /*29e0*/  BSYNC B1 ;  /* 0x0000000000017941 */ /* 0x000fea0003800000 */
.L_x_46:
[----:B0----5:R-:W-:Y:S01]  /*29f0*/  LOP3.LUT R5, R24, 0xffffe000, RZ, 0xc0, !PT ;  /* 0xffffe00018057812 */ /* 0x021fe200078ec0ff */
        /* <DEDUP_REMOVED lines=9> */
.L_x_49:
[----:B------:R-:W-:Y:S05]  /*2a90*/  BSYNC B1 ;  /* 0x0000000000017941 */ /* 0x000fea0003800000 */
.L_x_48:
        /* <DEDUP_REMOVED lines=10> */
.L_x_51:
[----:B------:R-:W-:Y:S05]  /*2b40*/  BSYNC B1 ;  /* 0x0000000000017941 */ /* 0x000fea0003800000 */
.L_x_50:
        /* <DEDUP_REMOVED lines=9> */
.L_x_53:
[----:B------:R-:W-:Y:S05]  /*2be0*/  BSYNC B1 ;  /* 0x0000000000017941 */ /* 0x000fea0003800000 */
.L_x_52:
        /* <DEDUP_REMOVED lines=9> */
.L_x_55:
[----:B------:R-:W-:Y:S05]  /*2c80*/  BSYNC B1 ;  /* 0x0000000000017941 */ /* 0x000fea0003800000 */
.L_x_54:
        /* <DEDUP_REMOVED lines=10> */
.L_x_57:
[----:B------:R-:W-:Y:S05]  /*2d30*/  BSYNC B1 ;  /* 0x0000000000017941 */ /* 0x000fea0003800000 */
.L_x_56:
        /* <DEDUP_REMOVED lines=10> */
.L_x_59:
[----:B------:R-:W-:Y:S05]  /*2de0*/  BSYNC B1 ;  /* 0x0000000000017941 */ /* 0x000fea0003800000 */
.L_x_58:
        /* <DEDUP_REMOVED lines=9> */
.L_x_61:
[----:B------:R-:W-:Y:S05]  /*2e80*/  BSYNC B1 ;  /* 0x0000000000017941 */ /* 0x000fea0003800000 */
.L_x_60:
        /* <DEDUP_REMOVED lines=9> */
.L_x_63:
[----:B------:R-:W-:Y:S05]  /*2f20*/  BSYNC B1 ;  /* 0x0000000000017941 */ /* 0x000fea0003800000 */
.L_x_62:
        /* <DEDUP_REMOVED lines=10> */
.L_x_65:
[----:B------:R-:W-:Y:S05]  /*2fd0*/  BSYNC B1 ;  /* 0x0000000000017941 */ /* 0x000fea0003800000 */
.L_x_64:
        /* <DEDUP_REMOVED lines=10> */
.L_x_67:
[----:B------:R-:W-:Y:S05]  /*3080*/  BSYNC B1 ;  /* 0x0000000000017941 */ /* 0x000fea0003800000 */
.L_x_66:
        /* <DEDUP_REMOVED lines=9> */
.L_x_69:
[----:B------:R-:W-:Y:S05]  /*3120*/  BSYNC B1 ;  /* 0x0000000000017941 */ /* 0x000fea0003800000 */
.L_x_68:
        /* <DEDUP_REMOVED lines=9> */
.L_x_71:
[----:B------:R-:W-:Y:S05]  /*31c0*/  BSYNC B1 ;  /* 0x0000000000017941 */ /* 0x000fea0003800000 */
.L_x_70:
        /* <DEDUP_REMOVED lines=10> */
.L_x_73:
[----:B------:R-:W-:Y:S05]  /*3270*/  BSYNC B1 ;  /* 0x0000000000017941 */ /* 0x000fea0003800000 */
.L_x_72:
        /* <DEDUP_REMOVED lines=10> */
.L_x_75:
[----:B------:R-:W-:Y:S05]  /*3320*/  BSYNC B1 ;  /* 0x0000000000017941 */ /* 0x000fea0003800000 */
.L_x_74:
        /* <DEDUP_REMOVED lines=9> */
.L_x_77:
[----:B------:R-:W-:Y:S05]  /*33c0*/  BSYNC B1 ;  /* 0x0000000000017941 */ /* 0x000fea0003800000 */
.L_x_76:
        /* <DEDUP_REMOVED lines=9> */
.L_x_79:
[----:B------:R-:W-:Y:S05]  /*3460*/  BSYNC B1 ;  /* 0x0000000000017941 */ /* 0x000fea0003800000 */
.L_x_78:
        /* <DEDUP_REMOVED lines=10> */
.L_x_81:
[----:B------:R-:W-:Y:S05]  /*3510*/  BSYNC B1 ;  /* 0x0000000000017941 */ /* 0x000fea0003800000 */
.L_x_80:
        /* <DEDUP_REMOVED lines=10> */
.L_x_83:
[----:B------:R-:W-:Y:S05]  /*35c0*/  BSYNC B1 ;  /* 0x0000000000017941 */ /* 0x000fea0003800000 */
.L_x_82:
        /* <DEDUP_REMOVED lines=9> */
.L_x_85:
[----:B------:R-:W-:Y:S05]  /*3660*/  BSYNC B1 ;  /* 0x0000000000017941 */ /* 0x000fea0003800000 */
.L_x_84:
        /* <DEDUP_REMOVED lines=9> */
.L_x_87:
[----:B------:R-:W-:Y:S05]  /*3700*/  BSYNC B1 ;  /* 0x0000000000017941 */ /* 0x000fea0003800000 */
.L_x_86:
        /* <DEDUP_REMOVED lines=10> */
.L_x_89:
[----:B------:R-:W-:Y:S05]  /*37b0*/  BSYNC B1 ;  /* 0x0000000000017941 */ /* 0x000fea0003800000 */
.L_x_88:
        /* <DEDUP_REMOVED lines=10> */
.L_x_91:
[----:B------:R-:W-:Y:S05]  /*3860*/  BSYNC B1 ;  /* 0x0000000000017941 */ /* 0x000fea0003800000 */
.L_x_90:
        /* <DEDUP_REMOVED lines=9> */
.L_x_93:
[----:B------:R-:W-:Y:S05]  /*3900*/  BSYNC B1 ;  /* 0x0000000000017941 */ /* 0x000fea0003800000 */
.L_x_92:
        /* <DEDUP_REMOVED lines=9> */
.L_x_95:
[----:B------:R-:W-:Y:S05]  /*39a0*/  BSYNC B1 ;  /* 0x0000000000017941 */ /* 0x000fea0003800000 */
.L_x_94:
        /* <DEDUP_REMOVED lines=10> */
.L_x_97:
[----:B------:R-:W-:Y:S05]  /*3a50*/  BSYNC B1 ;  /* 0x0000000000017941 */ /* 0x000fea0003800000 */
.L_x_96:
        /* <DEDUP_REMOVED lines=10> */
.L_x_99:
[----:B------:R-:W-:Y:S05]  /*3b00*/  BSYNC B1 ;  /* 0x0000000000017941 */ /* 0x000fea0003800000 */
.L_x_98:
        /* <DEDUP_REMOVED lines=9> */
.L_x_101:
[----:B------:R-:W-:Y:S05]  /*3ba0*/  BSYNC B1 ;  /* 0x0000000000017941 */ /* 0x000fea0003800000 */
.L_x_100:
        /* <DEDUP_REMOVED lines=9> */
.L_x_103:
[----:B------:R-:W-:Y:S05]  /*3c40*/  BSYNC B1 ;  /* 0x0000000000017941 */ /* 0x000fea0003800000 */
.L_x_102:
        /* <DEDUP_REMOVED lines=10> */
.L_x_105:
[----:B------:R-:W-:Y:S05]  /*3cf0*/  BSYNC B1 ;  /* 0x0000000000017941 */ /* 0x000fea0003800000 */
.L_x_104:
        /* <DEDUP_REMOVED lines=10> */
.L_x_107:
[----:B------:R-:W-:Y:S05]  /*3da0*/  BSYNC B1 ;  /* 0x0000000000017941 */ /* 0x000fea0003800000 */
.L_x_106:
        /* <DEDUP_REMOVED lines=9> */
.L_x_109:
[----:B------:R-:W-:Y:S05]  /*3e40*/  BSYNC B1 ;  /* 0x0000000000017941 */ /* 0x000fea0003800000 */
.L_x_108:
        /* <DEDUP_REMOVED lines=9> */
.L_x_111:
[----:B------:R-:W-:Y:S05]  /*3ee0*/  BSYNC B1 ;  /* 0x0000000000017941 */ /* 0x000fea0003800000 */
.L_x_110:
        /* <DEDUP_REMOVED lines=10> */
.L_x_113:
[----:B------:R-:W-:Y:S05]  /*3f90*/  BSYNC B1 ;  /* 0x0000000000017941 */ /* 0x000fea0003800000 */
.L_x_112:
        /* <DEDUP_REMOVED lines=10> */
.L_x_115:
[----:B------:R-:W-:Y:S05]  /*4040*/  BSYNC B1 ;  /* 0x0000000000017941 */ /* 0x000fea0003800000 */
.L_x_114:
        /* <DEDUP_REMOVED lines=9> */
.L_x_117:
[----:B------:R-:W-:Y:S05]  /*40e0*/  BSYNC B1 ;  /* 0x0000000000017941 */ /* 0x000fea0003800000 */
.L_x_116:
        /* <DEDUP_REMOVED lines=9> */
.L_x_119:
[----:B------:R-:W-:Y:S05]  /*4180*/  BSYNC B1 ;  /* 0x0000000000017941 */ /* 0x000fea0003800000 */
.L_x_118:
        /* <DEDUP_REMOVED lines=10> */
.L_x_121:
[----:B------:R-:W-:Y:S05]  /*4230*/  BSYNC B1 ;  /* 0x0000000000017941 */ /* 0x000fea0003800000 */
.L_x_120:
        /* <DEDUP_REMOVED lines=10> */
.L_x_123:
[----:B------:R-:W-:Y:S05]  /*42e0*/  BSYNC B1 ;  /* 0x0000000000017941 */ /* 0x000fea0003800000 */
.L_x_122:
        /* <DEDUP_REMOVED lines=9> */
.L_x_125:
[----:B------:R-:W-:Y:S05]  /*4380*/  BSYNC B1 ;  /* 0x0000000000017941 */ /* 0x000fea0003800000 */
.L_x_124:
        /* <DEDUP_REMOVED lines=9> */
.L_x_127:
[----:B------:R-:W-:Y:S05]  /*4420*/  BSYNC B1 ;  /* 0x0000000000017941 */ /* 0x000fea0003800000 */
.L_x_126:
        /* <DEDUP_REMOVED lines=10> */
.L_x_129:
[----:B------:R-:W-:Y:S05]  /*44d0*/  BSYNC B1 ;  /* 0x0000000000017941 */ /* 0x000fea0003800000 */
.L_x_128:
        /* <DEDUP_REMOVED lines=10> */
.L_x_131:
[----:B------:R-:W-:Y:S05]  /*4580*/  BSYNC B1 ;  /* 0x0000000000017941 */ /* 0x000fea0003800000 */
.L_x_130:
        /* <DEDUP_REMOVED lines=9> */
.L_x_133:
[----:B------:R-:W-:Y:S05]  /*4620*/  BSYNC B1 ;  /* 0x0000000000017941 */ /* 0x000fea0003800000 */
.L_x_132:
        /* <DEDUP_REMOVED lines=9> */
.L_x_135:
[----:B------:R-:W-:Y:S05]  /*46c0*/  BSYNC B1 ;  /* 0x0000000000017941 */ /* 0x000fea0003800000 */
.L_x_134:
        /* <DEDUP_REMOVED lines=10> */
.L_x_137:
[----:B------:R-:W-:Y:S05]  /*4770*/  BSYNC B1 ;  /* 0x0000000000017941 */ /* 0x000fea0003800000 */
.L_x_136:
        /* <DEDUP_REMOVED lines=10> */
.L_x_139:
[----:B------:R-:W-:Y:S05]  /*4820*/  BSYNC B1 ;  /* 0x0000000000017941 */ /* 0x000fea0003800000 */
.L_x_138:
        /* <DEDUP_REMOVED lines=9> */
.L_x_141:
[----:B------:R-:W-:Y:S05]  /*48c0*/  BSYNC B1 ;  /* 0x0000000000017941 */ /* 0x000fea0003800000 */
.L_x_140:
        /* <DEDUP_REMOVED lines=9> */
.L_x_143:
[----:B------:R-:W-:Y:S05]  /*4960*/  BSYNC B1 ;  /* 0x0000000000017941 */ /* 0x000fea0003800000 */
.L_x_142:
        /* <DEDUP_REMOVED lines=10> */
.L_x_145:
[----:B------:R-:W-:Y:S05]  /*4a10*/  BSYNC B1 ;  /* 0x0000000000017941 */ /* 0x000fea0003800000 */
.L_x_144:
        /* <DEDUP_REMOVED lines=10> */
.L_x_147:
[----:B------:R-:W-:Y:S05]  /*4ac0*/  BSYNC B1 ;  /* 0x0000000000017941 */ /* 0x000fea0003800000 */
.L_x_146:
        /* <DEDUP_REMOVED lines=9> */
.L_x_149:
[----:B------:R-:W-:Y:S05]  /*4b60*/  BSYNC B1 ;  /* 0x0000000000017941 */ /* 0x000fea0003800000 */
.L_x_148:
        /* <DEDUP_REMOVED lines=9> */
.L_x_151:
[----:B------:R-:W-:Y:S05]  /*4c00*/  BSYNC B1 ;  /* 0x0000000000017941 */ /* 0x000fea0003800000 */
.L_x_150:
        /* <DEDUP_REMOVED lines=10> */
.L_x_153:
[----:B------:R-:W-:Y:S05]  /*4cb0*/  BSYNC B1 ;  /* 0x0000000000017941 */ /* 0x000fea0003800000 */
.L_x_152:
[----:B-----5:R-:W-:Y:S01]  /*4cc0*/  LOP3.LUT R5, R24, 0xffffe000, RZ, 0xc0, !PT ;  /* 0xffffe00018057812 */ /* 0x020fe200078ec0ff */
[----:B------:R-:W-:Y:S01]  /*4cd0*/  BSSY B1, `(.L_x_154) ;  /* 0x000000b000017945 */ /* 0x000fe20003800000 */
[----:B------:R-:W-:Y:S01]  /*4ce0*/  ISETP.GT.AND P1, PT, R4, 0x79, PT ;  /* 0x000000790400780c */ /* 0x000fe20003f24270 */
[----:B------:R-:W-:Y:S02]  /*4cf0*/  @P2 IMAD.MOV.U32 R4, RZ, RZ, R10 ;  /* 0x000000ffff042224 */ /* 0x000fe400078e000a */
[----:B------:R-:W-:Y:S01]  /*4d00*/  FMUL R5, R5, R90 ;  /* 0x0000005a05057220 */ /* 0x000fe20000400000 */
[----:B------:R-:W-:-:S03]  /*4d10*/  ISETP.GT.AND P3, PT, R3, RZ, P1 ;  /* 0x000000ff0300720c */ /* 0x000fc60000f64270 */
[----:B------:R-:W-:Y:S01]  /*4d20*/  FFMA R15, R84, R23, R5 ;  /* 0x00000017540f7223 */ /* 0x000fe20000000005 */
[----:B------:R-:W-:-:S04]  /*4d30*/  @P2 IMAD.MOV.U32 R5, RZ, RZ, R11 ;  /* 0x000000ffff052224 */ /* 0x000fc800078e000b */
[----:B------:R-:W-:-:S05]  /*4d40*/  F2FP.TF32.F32.PACK_B R15, R15 ;  /* 0x0000000fff0f723e */ /* 0x000fca00024050ff */
[----:B------:R0:W-:Y:S01]  /*4d50*/  @P2 STG.E desc[UR38][R4.64+0x1e0], R15 ;  /* 0x0001e00f04002986 */ /* 0x0001e2000c101926 */
[----:B------:R-:W-:Y:S05]  /*4d60*/  @!P3 BRA `(.L_x_155) ;  /* 0x000000000004b947 */ /* 0x000fea0003800000 */
[----:B------:R0:W5:Y:S02]  /*4d70*/  LDG.E.LTC128B R24, desc[UR38][R6.64+0x1e4] ;  /* 0x0001e42606187981 */ /* 0x000164000c1e1920 */
.L_x_155:
[----:B------:R-:W-:Y:S05]  /*4d80*/  BSYNC B1 ;  /* 0x0000000000017941 */ /* 0x000fea0003800000 */
.L_x_154:
        /* <DEDUP_REMOVED lines=9> */
.L_x_157:
[----:B------:R-:W-:Y:S05]  /*4e20*/  BSYNC B1 ;  /* 0x0000000000017941 */ /* 0x000fea0003800000 */
.L_x_156:
[----:B-----5:R-:W-:Y:S01]  /*4e30*/  LOP3.LUT R5, R24, 0xffffe000, RZ, 0xc0, !PT ;  /* 0xffffe00018057812 */ /* 0x020fe200078ec0ff */
[----:B------:R-:W-:Y:S01]  /*4e40*/  @P0 IMAD.MOV.U32 R4, RZ, RZ, R12 ;  /* 0x000000ffff040224 */ /* 0x000fe200078e000c */
[----:B------:R-:W-:Y:S01]  /*4e50*/  ISETP.GT.AND P1, PT, R3, 0x8, P1 ;  /* 0x000000080300780c */ /* 0x000fe20000f24270 */
[----:B------:R-:W-:Y:S02]  /*4e60*/  BSSY B1, `(.L_x_158) ;  /* 0x0000008000017945 */ /* 0x000fe40003800000 */
[----:B------:R-:W-:-:S04]  /*4e70*/  FMUL R5, R5, R90 ;  /* 0x0000005a05057220 */ /* 0x000fc80000400000 */
[----:B-1----:R-:W-:Y:S01]  /*4e80*/  FFMA R7, R86, R23, R5 ;  /* 0x0000001756077223 */ /* 0x002fe20000000005 */
[----:B------:R-:W-:-:S04]  /*4e90*/  @P0 IMAD.MOV.U32 R5, RZ, RZ, R13 ;  /* 0x000000ffff050224 */ /* 0x000fc800078e000d */
[----:B------:R-:W-:-:S05]  /*4ea0*/  F2FP.TF32.F32.PACK_B R7, R7 ;  /* 0x00000007ff07723e */ /* 0x000fca00024050ff */
[----:B------:R1:W-:Y:S01]  /*4eb0*/  @P0 STG.E desc[UR38][R4.64+0x1e0], R7 ;  /* 0x0001e00704000986 */ /* 0x0003e2000c101926 */
[----:B------:R-:W-:Y:S05]  /*4ec0*/  @!P1 BRA `(.L_x_159) ;  /* 0x0000000000049947 */ /* 0x000fea0003800000 */
[----:B------:R0:W5:Y:S02]  /*4ed0*/  LDG.E.LTC128B R24, desc[UR38][R8.64+0x1e4] ;  /* 0x0001e42608187981 */ /* 0x000164000c1e1920 */
.L_x_159:
[----:B------:R-:W-:Y:S05]  /*4ee0*/  BSYNC B1 ;  /* 0x0000000000017941 */ /* 0x000fea0003800000 */
.L_x_158:
[----:B------:R-:W-:Y:S05]  /*4ef0*/  @!P1 BRA `(.L_x_160) ;  /* 0x0000001000e89947 */ /* 0x000fea0003800000 */
[----:B-----5:R-:W-:-:S05]  /*4f00*/  LOP3.LUT R3, R24, 0xffffe000, RZ, 0xc0, !PT ;  /* 0xffffe00018037812 */ /* 0x020fca00078ec0ff */
[----:B-1----:R-:W-:-:S04]  /*4f10*/  FMUL R4, R3, R90 ;  /* 0x0000005a03047220 */ /* 0x002fc80000400000 */
[----:B------:R-:W-:-:S05]  /*4f20*/  FFMA R87, R87, R23, R4 ;  /* 0x0000001757577223 */ /* 0x000fca0000000004 */
[----:B------:R-:W-:-:S05]  /*4f30*/  F2FP.TF32.F32.PACK_B R87, R87 ;  /* 0x00000057ff57723e */ /* 0x000fca00024050ff */
[----:B------:R1:W-:Y:S01]  /*4f40*/  STG.E desc[UR38][R12.64+0x1e4], R87 ;  /* 0x0001e4570c007986 */ /* 0x0003e2000c101926 */
[----:B------:R-:W-:Y:S05]  /*4f50*/  BRA `(.L_x_160) ;  /* 0x0000001000d07947 */ /* 0x000fea0003800000 */
.L_x_35:
[----:B------:R-:W-:Y:S01]  /*4f60*/  ISETP.GT.AND P4, PT, R4, 0x1, PT ;  /* 0x000000010400780c */ /* 0x000fe20003f84270 */
[----:B------:R-:W-:Y:S01]  /*4f70*/  ULDC.64 UR4, c[0x0][0x5c0] ;  /* 0x0001700000047ab9 */ /* 0x000fe20000000a00 */
[-C--:B------:R-:W-:Y:S01]  /*4f80*/  FMUL R5, R24, R23.reuse ;  /* 0x0000001718057220 */ /* 0x080fe20000400000 */
[----:B------:R-:W-:Y:S01]  /*4f90*/  LEA R6, P3, R106, UR4, 0x2 ;  /* 0x000000046a067c11 */ /* 0x000fe2000f8610ff */
[-C--:B------:R-:W-:Y:S01]  /*4fa0*/  FMUL R25, R25, R23.reuse ;  /* 0x0000001719197220 */ /* 0x080fe20000400000 */
[----:B------:R-:W-:Y:S01]  /*4fb0*/  ISETP.GT.AND P1, PT, R3, RZ, P4 ;  /* 0x000000ff0300720c */ /* 0x000fe20002724270 */
[-C--:B------:R-:W-:Y:S01]  /*4fc0*/  FMUL R11, R26, R23.reuse ;  /* 0x000000171a0b7220 */ /* 0x080fe20000400000 */
[----:B------:R-:W-:Y:S01]  /*4fd0*/  LEA.HI.X R7, R106, UR5, R117, 0x2, P3 ;  /* 0x000000056a077c11 */ /* 0x000fe200098f1475 */
[----:B------:R-:W-:Y:S01]  /*4fe0*/  FMUL R27, R27, R23 ;  /* 0x000000171b1b7220 */ /* 0x000fe20000400000 */
[----:B------:R-:W-:Y:S01]  /*4ff0*/  F2FP.TF32.F32.PACK_B R5, R5 ;  /* 0x00000005ff05723e */ /* 0x000fe200024050ff */
[----:B------:R-:W-:Y:S01]  /*5000*/  FMUL R29, R29, R23 ;  /* 0x000000171d1d7220 */ /* 0x000fe20000400000 */
[----:B------:R-:W-:Y:S01]  /*5010*/  F2FP.TF32.F32.PACK_B R25, R25 ;  /* 0x00000019ff19723e */ /* 0x000fe200024050ff */
[-C--:B------:R-:W-:Y:S01]  /*5020*/  FMUL R31, R31, R23.reuse ;  /* 0x000000171f1f7220 */ /* 0x080fe20000400000 */
[C---:B------:R-:W-:Y:S01]  /*5030*/  SHF.L.U64.HI R9, R91.reuse, 0x2, R92 ;  /* 0x000000025b097819 */ /* 0x040fe2000001025c */
[----:B------:R0:W-:Y:S01]  /*5040*/  @P2 STG.E desc[UR38][R6.64], R5 ;  /* 0x0000000506002986 */ /* 0x0001e2000c101926 */
[----:B------:R-:W-:Y:S01]  /*5050*/  LEA R8, P3, R91, R6, 0x2 ;  /* 0x000000065b087211 */ /* 0x000fe200078610ff */
[-C--:B------:R-:W-:Y:S01]  /*5060*/  FMUL R13, R32, R23.reuse ;  /* 0x00000017200d7220 */ /* 0x080fe20000400000 */
[C---:B------:R-:W-:Y:S01]  /*5070*/  ISETP.GT.AND P2, PT, R4.reuse, 0x8, PT ;  /* 0x000000080400780c */ /* 0x040fe20003f44270 */
[----:B------:R-:W-:Y:S01]  /*5080*/  @P1 STG.E desc[UR38][R6.64+0x4], R25 ;  /* 0x0000041906001986 */ /* 0x000fe2000c101926 */
[----:B------:R-:W-:Y:S01]  /*5090*/  ISETP.GT.AND P1, PT, R4, 0x9, PT ;  /* 0x000000090400780c */ /* 0x000fe20003f24270 */
[----:B------:R-:W-:Y:S01]  /*50a0*/  IMAD.X R9, R9, 0x1, R7, P3 ;  /* 0x0000000109097824 */ /* 0x000fe200018e0607 */
[----:B------:R-:W-:Y:S01]  /*50b0*/  ISETP.GT.AND P0, PT, R3, 0x8, P0 ;  /* 0x000000080300780c */ /* 0x000fe20000704270 */
[-C--:B------:R-:W-:Y:S01]  /*50c0*/  FMUL R33, R33, R23.reuse ;  /* 0x0000001721217220 */ /* 0x080fe20000400000 */
[----:B------:R-:W-:Y:S01]  /*50d0*/  ISETP.GT.AND P4, PT, R3, 0x8, P4 ;  /* 0x000000080300780c */ /* 0x000fe20002784270 */
[-C--:B------:R-:W-:Y:S01]  /*50e0*/  FMUL R35, R35, R23.reuse ;  /* 0x0000001723237220 */ /* 0x080fe20000400000 */
[C---:B------:R-:W-:Y:S01]  /*50f0*/  ISETP.GT.AND P5, PT, R3.reuse, RZ, P2 ;  /* 0x000000ff0300720c */ /* 0x040fe200017a4270 */
[-C--:B0-----:R-:W-:Y:S01]  /*5100*/  FMUL R5, R28, R23.reuse ;  /* 0x000000171c057220 */ /* 0x081fe20000400000 */
[----:B------:R-:W-:Y:S01]  /*5110*/  ISETP.GT.AND P3, PT, R3, RZ, P1 ;  /* 0x000000ff0300720c */ /* 0x000fe20000f64270 */
[----:B------:R-:W-:Y:S01]  /*5120*/  FMUL R37, R37, R23 ;  /* 0x0000001725257220 */ /* 0x000fe20000400000 */
[----:B------:R-:W-:Y:S01]  /*5130*/  F2FP.TF32.F32.PACK_B R11, R11 ;  /* 0x0000000bff0b723e */ /* 0x000fe200024050ff */
[----:B------:R-:W-:Y:S01]  /*5140*/  FMUL R39, R39, R23 ;  /* 0x0000001727277220 */ /* 0x000fe20000400000 */
[----:B------:R-:W-:Y:S01]  /*5150*/  F2FP.TF32.F32.PACK_B R27, R27 ;  /* 0x0000001bff1b723e */ /* 0x000fe200024050ff */
[----:B------:R-:W-:Y:S01]  /*5160*/  FMUL R41, R41, R23 ;  /* 0x0000001729297220 */ /* 0x000fe20000400000 */
[----:B------:R-:W-:Y:S01]  /*5170*/  F2FP.TF32.F32.PACK_B R5, R5 ;  /* 0x00000005ff05723e */ /* 0x000fe200024050ff */
[----:B------:R0:W-:Y:S01]  /*5180*/  @P0 STG.E desc[UR38][R8.64], R11 ;  /* 0x0000000b08000986 */ /* 0x0001e2000c101926 */
[----:B------:R-:W-:Y:S01]  /*5190*/  F2FP.TF32.F32.PACK_B R29, R29 ;  /* 0x0000001dff1d723e */ /* 0x000fe200024050ff */
[-C--:B------:R-:W-:Y:S01]  /*51a0*/  FMUL R43, R43, R23.reuse ;  /* 0x000000172b2b7220 */ /* 0x080fe20000400000 */
[C---:B------:R-:W-:Y:S01]  /*51b0*/  ISETP.GT.AND P0, PT, R4.reuse, 0x10, PT ;  /* 0x000000100400780c */ /* 0x040fe20003f04270 */
[----:B------:R-:W-:Y:S01]  /*51c0*/  @P4 STG.E desc[UR38][R8.64+0x4], R27 ;  /* 0x0000041b08004986 */ /* 0x000fe2000c101926 */
[----:B------:R-:W-:Y:S01]  /*51d0*/  ISETP.GT.AND P2, PT, R3, 0x8, P2 ;  /* 0x000000080300780c */ /* 0x000fe20001744270 */
[-C--:B------:R-:W-:Y:S01]  /*51e0*/  FMUL R45, R45, R23.reuse ;  /* 0x000000172d2d7220 */ /* 0x080fe20000400000 */
[C---:B------:R-:W-:Y:S01]  /*51f0*/  ISETP.GT.AND P1, PT, R3.reuse, 0x8, P1 ;  /* 0x000000080300780c */ /* 0x040fe20000f24270 */
[----:B------:R1:W-:Y:S01]  /*5200*/  @P5 STG.E desc[UR38][R6.64+0x20], R5 ;  /* 0x0000200506005986 */ /* 0x0003e2000c101926 */
[----:B------:R-:W-:Y:S01]  /*5210*/  ISETP.GT.AND P5, PT, R3, RZ, P0 ;  /* 0x000000ff0300720c */ /* 0x000fe200007a4270 */
[----:B------:R-:W-:Y:S01]  /*5220*/  FMUL R47, R47, R23 ;  /* 0x000000172f2f7220 */ /* 0x000fe20000400000 */
[----:B------:R-:W-:Y:S01]  /*5230*/  F2FP.TF32.F32.PACK_B R31, R31 ;  /* 0x0000001fff1f723e */ /* 0x000fe200024050ff */
[----:B------:R-:W-:Y:S01]  /*5240*/  @P3 STG.E desc[UR38][R6.64+0x24], R29 ;  /* 0x0000241d06003986 */ /* 0x000fe2000c101926 */
[----:B------:R-:W-:Y:S01]  /*5250*/  ISETP.GT.AND P3, PT, R4, 0x11, PT ;  /* 0x000000110400780c */ /* 0x000fe20003f64270 */
[----:B0-----:R-:W-:Y:S01]  /*5260*/  FMUL R11, R30, R23 ;  /* 0x000000171e0b7220 */ /* 0x001fe20000400000 */
[----:B------:R-:W-:Y:S01]  /*5270*/  F2FP.TF32.F32.PACK_B R13, R13 ;  /* 0x0000000dff0d723e */ /* 0x000fe200024050ff */
[-C--:B------:R-:W-:Y:S01]  /*5280*/  FMUL R49, R49, R23.reuse ;  /* 0x0000001731317220 */ /* 0x080fe20000400000 */
[----:B------:R-:W-:Y:S01]  /*5290*/  ISETP.GT.AND P4, PT, R3, RZ, P3 ;  /* 0x000000ff0300720c */ /* 0x000fe20001f84270 */
[----:B------:R-:W-:Y:S01]  /*52a0*/  FMUL R51, R51, R23 ;  /* 0x0000001733337220 */ /* 0x000fe20000400000 */
[----:B------:R-:W-:Y:S01]  /*52b0*/  F2FP.TF32.F32.PACK_B R11, R11 ;  /* 0x0000000bff0b723e */ /* 0x000fe200024050ff */
[----:B-1----:R-:W-:Y:S01]  /*52c0*/  FMUL R5, R34, R23 ;  /* 0x0000001722057220 */ /* 0x002fe20000400000 */
[----:B------:R-:W-:Y:S01]  /*52d0*/  F2FP.TF32.F32.PACK_B R33, R33 ;  /* 0x00000021ff21723e */ /* 0x000fe200024050ff */
[-C--:B------:R-:W-:Y:S01]  /*52e0*/  FMUL R53, R53, R23.reuse ;  /* 0x0000001735357220 */ /* 0x080fe20000400000 */
[----:B------:R-:W-:Y:S01]  /*52f0*/  ISETP.GT.AND P0, PT, R3, 0x8, P0 ;  /* 0x000000080300780c */ /* 0x000fe20000704270 */
[----:B------:R0:W-:Y:S01]  /*5300*/  @P2 STG.E desc[UR38][R8.64+0x20], R11 ;  /* 0x0000200b08002986 */ /* 0x0001e2000c101926 */
[C---:B------:R-:W-:Y:S01]  /*5310*/  ISETP.GT.AND P2, PT, R4.reuse, 0x19, PT ;  /* 0x000000190400780c */ /* 0x040fe20003f44270 */
[----:B------:R-:W-:Y:S01]  /*5320*/  FMUL R55, R55, R23 ;  /* 0x0000001737377220 */ /* 0x000fe20000400000 */
[----:B------:R-:W-:Y:S01]  /*5330*/  F2FP.TF32.F32.PACK_B R5, R5 ;  /* 0x00000005ff05723e */ /* 0x000fe200024050ff */
[----:B------:R-:W-:Y:S01]  /*5340*/  @P1 STG.E desc[UR38][R8.64+0x24], R31 ;  /* 0x0000241f08001986 */ /* 0x000fe2000c101926 */
[----:B------:R-:W-:Y:S01]  /*5350*/  ISETP.GT.AND P1, PT, R4, 0x18, PT ;  /* 0x000000180400780c */ /* 0x000fe20003f24270 */
[----:B------:R-:W-:Y:S01]  /*5360*/  FMUL R57, R57, R23 ;  /* 0x0000001739397220 */ /* 0x000fe20000400000 */
[----:B------:R-:W-:Y:S01]  /*5370*/  F2FP.TF32.F32.PACK_B R35, R35 ;  /* 0x00000023ff23723e */ /* 0x000fe200024050ff */
[----:B------:R1:W-:Y:S01]  /*5380*/  @P5 STG.E desc[UR38][R6.64+0x40], R13 ;  /* 0x0000400d06005986 */ /* 0x0003e2000c101926 */
[----:B------:R-:W-:Y:S01]  /*5390*/  ISETP.GT.AND P5, PT, R3, RZ, P1 ;  /* 0x000000ff0300720c */ /* 0x000fe20000fa4270 */
[----:B------:R-:W-:Y:S01]  /*53a0*/  FMUL R59, R59, R23 ;  /* 0x000000173b3b7220 */ /* 0x000fe20000400000 */
[----:B------:R-:W-:Y:S01]  /*53b0*/  F2FP.TF32.F32.PACK_B R37, R37 ;  /* 0x00000025ff25723e */ /* 0x000fe200024050ff */
[----:B------:R-:W-:Y:S01]  /*53c0*/  @P4 STG.E desc[UR38][R6.64+0x44], R33 ;  /* 0x0000442106004986 */ /* 0x000fe2000c101926 */
[C---:B------:R-:W-:Y:S01]  /*53d0*/  ISETP.GT.AND P4, PT, R3.reuse, 0x8, P3 ;  /* 0x000000080300780c */ /* 0x040fe20001f84270 */
[-C--:B0-----:R-:W-:Y:S01]  /*53e0*/  FMUL R11, R36, R23.reuse ;  /* 0x00000017240b7220 */ /* 0x081fe20000400000 */
[----:B------:R-:W-:Y:S01]  /*53f0*/  ISETP.GT.AND P3, PT, R3, RZ, P2 ;  /* 0x000000ff0300720c */ /* 0x000fe20001764270 */
[----:B------:R0:W-:Y:S01]  /*5400*/  @P0 STG.E desc[UR38][R8.64+0x40], R5 ;  /* 0x0000400508000986 */ /* 0x0001e2000c101926 */
[----:B------:R-:W-:Y:S01]  /*5410*/  ISETP.GT.AND P0, PT, R4, 0x20, PT ;  /* 0x000000200400780c */ /* 0x000fe20003f04270 */
[----:B------:R-:W-:Y:S01]  /*5420*/  FMUL R61, R61, R23 ;  /* 0x000000173d3d7220 */ /* 0x000fe20000400000 */
[----:B------:R-:W-:Y:S01]  /*5430*/  F2FP.TF32.F32.PACK_B R11, R11 ;  /* 0x0000000bff0b723e */ /* 0x000fe200024050ff */
[-C--:B-1----:R-:W-:Y:S01]  /*5440*/  FMUL R13, R40, R23.reuse ;  /* 0x00000017280d7220 */ /* 0x082fe20000400000 */
[----:B------:R-:W-:Y:S01]  /*5450*/  ISETP.GT.AND P1, PT, R3, 0x8, P1 ;  /* 0x000000080300780c */ /* 0x000fe20000f24270 */
[----:B------:R-:W-:Y:S01]  /*5460*/  FMUL R63, R63, R23 ;  /* 0x000000173f3f7220 */ /* 0x000fe20000400000 */
[----:B------:R-:W-:Y:S01]  /*5470*/  F2FP.TF32.F32.PACK_B R39, R39 ;  /* 0x00000027ff27723e */ /* 0x000fe200024050ff */
[----:B------:R-:W-:Y:S01]  /*5480*/  FMUL R65, R65, R23 ;  /* 0x0000001741417220 */ /* 0x000fe20000400000 */
[----:B------:R-:W-:Y:S01]  /*5490*/  F2FP.TF32.F32.PACK_B R13, R13 ;  /* 0x0000000dff0d723e */ /* 0x000fe200024050ff */
[----:B------:R-:W-:Y:S01]  /*54a0*/  @P4 STG.E desc[UR38][R8.64+0x44], R35 ;  /* 0x0000442308004986 */ /* 0x000fe2000c101926 */
[C---:B------:R-:W-:Y:S01]  /*54b0*/  ISETP.GT.AND P4, PT, R3.reuse, 0x8, P2 ;  /* 0x000000080300780c */ /* 0x040fe20001784270 */
[-C--:B0-----:R-:W-:Y:S01]  /*54c0*/  FMUL R5, R38, R23.reuse ;  /* 0x0000001726057220 */ /* 0x081fe20000400000 */
[C---:B------:R-:W-:Y:S01]  /*54d0*/  ISETP.GT.AND P2, PT, R4.reuse, 0x21, PT ;  /* 0x000000210400780c */ /* 0x040fe20003f44270 */
[----:B------:R0:W-:Y:S01]  /*54e0*/  @P5 STG.E desc[UR38][R6.64+0x60], R11 ;  /* 0x0000600b06005986 */ /* 0x0001e2000c101926 */
[----:B------:R-:W-:Y:S01]  /*54f0*/  ISETP.GT.AND P5, PT, R3, RZ, P0 ;  /* 0x000000ff0300720c */ /* 0x000fe200007a4270 */
[----:B------:R-:W-:Y:S01]  /*5500*/  FMUL R67, R67, R23 ;  /* 0x0000001743437220 */ /* 0x000fe20000400000 */
[----:B------:R-:W-:Y:S01]  /*5510*/  F2FP.TF32.F32.PACK_B R5, R5 ;  /* 0x00000005ff05723e */ /* 0x000fe200024050ff */
[----:B------:R-:W-:Y:S01]  /*5520*/  @P3 STG.E desc[UR38][R6.64+0x64], R37 ;  /* 0x0000642506003986 */ /* 0x000fe2000c101926 */
[----:B------:R-:W-:Y:S01]  /*5530*/  ISETP.GT.AND P3, PT, R3, RZ, P2 ;  /* 0x000000ff0300720c */ /* 0x000fe20001764270 */
[----:B------:R-:W-:Y:S01]  /*5540*/  FMUL R69, R69, R23 ;  /* 0x0000001745457220 */ /* 0x000fe20000400000 */
[----:B------:R-:W-:Y:S01]  /*5550*/  F2FP.TF32.F32.PACK_B R41, R41 ;  /* 0x00000029ff29723e */ /* 0x000fe200024050ff */
[----:B------:R1:W-:Y:S01]  /*5560*/  @P1 STG.E desc[UR38][R8.64+0x60], R5 ;  /* 0x0000600508001986 */ /* 0x0003e2000c101926 */
[----:B------:R-:W-:Y:S01]  /*5570*/  ISETP.GT.AND P1, PT, R4, 0x28, PT ;  /* 0x000000280400780c */ /* 0x000fe20003f24270 */
[-C--:B------:R-:W-:Y:S01]  /*5580*/  FMUL R71, R71, R23.reuse ;  /* 0x0000001747477220 */ /* 0x080fe20000400000 */
[C---:B------:R-:W-:Y:S01]  /*5590*/  ISETP.GT.AND P0, PT, R3.reuse, 0x8, P0 ;  /* 0x000000080300780c */ /* 0x040fe20000704270 */
[----:B------:R-:W-:Y:S01]  /*55a0*/  @P4 STG.E desc[UR38][R8.64+0x64], R39 ;  /* 0x0000642708004986 */ /* 0x000fe2000c101926 */
[C---:B------:R-:W-:Y:S01]  /*55b0*/  ISETP.GT.AND P4, PT, R3.reuse, 0x8, P2 ;  /* 0x000000080300780c */ /* 0x040fe20001784270 */
[-C--:B0-----:R-:W-:Y:S01]  /*55c0*/  FMUL R11, R44, R23.reuse ;  /* 0x000000172c0b7220 */ /* 0x081fe20000400000 */
[----:B------:R-:W-:Y:S01]  /*55d0*/  ISETP.GT.AND P2, PT, R4, 0x29, PT ;  /* 0x000000290400780c */ /* 0x000fe20003f44270 */
[----:B------:R0:W-:Y:S01]  /*55e0*/  @P5 STG.E desc[UR38][R6.64+0x80], R13 ;  /* 0x0000800d06005986 */ /* 0x0001e2000c101926 */
[----:B------:R-:W-:Y:S01]  /*55f0*/  ISETP.GT.AND P5, PT, R3, RZ, P1 ;  /* 0x000000ff0300720c */ /* 0x000fe20000fa4270 */
[----:B------:R-:W-:Y:S01]  /*5600*/  FMUL R73, R73, R23 ;  /* 0x0000001749497220 */ /* 0x000fe20000400000 */
[----:B------:R-:W-:Y:S01]  /*5610*/  F2FP.TF32.F32.PACK_B R43, R43 ;  /* 0x0000002bff2b723e */ /* 0x000fe200024050ff */
[-C--:B-1----:R-:W-:Y:S01]  /*5620*/  FMUL R5, R42, R23.reuse ;  /* 0x000000172a057220 */ /* 0x082fe20000400000 */
[----:B------:R-:W-:Y:S01]  /*5630*/  @P3 STG.E desc[UR38][R6.64+0x84], R41 ;  /* 0x0000842906003986 */ /* 0x000fe2000c101926 */
[----:B------:R-:W-:Y:S01]  /*5640*/  ISETP.GT.AND P3, PT, R3, RZ, P2 ;  /* 0x000000ff0300720c */ /* 0x000fe20001764270 */
[----:B------:R-:W-:Y:S01]  /*5650*/  FMUL R75, R75, R23 ;  /* 0x000000174b4b7220 */ /* 0x000fe20000400000 */
[----:B------:R-:W-:Y:S01]  /*5660*/  F2FP.TF32.F32.PACK_B R11, R11 ;  /* 0x0000000bff0b723e */ /* 0x000fe200024050ff */
[----:B------:R-:W-:Y:S01]  /*5670*/  FMUL R77, R77, R23 ;  /* 0x000000174d4d7220 */ /* 0x000fe20000400000 */
[----:B------:R-:W-:Y:S01]  /*5680*/  F2FP.TF32.F32.PACK_B R5, R5 ;  /* 0x00000005ff05723e */ /* 0x000fe200024050ff */
[----:B------:R-:W-:Y:S01]  /*5690*/  FMUL R79, R79, R23 ;  /* 0x000000174f4f7220 */ /* 0x000fe20000400000 */
[----:B------:R-:W-:Y:S01]  /*56a0*/  F2FP.TF32.F32.PACK_B R45, R45 ;  /* 0x0000002dff2d723e */ /* 0x000fe200024050ff */
[-C--:B0-----:R-:W-:Y:S01]  /*56b0*/  FMUL R13, R48, R23.reuse ;  /* 0x00000017300d7220 */ /* 0x081fe20000400000 */
[----:B------:R-:W-:Y:S01]  /*56c0*/  ISETP.GT.AND P1, PT, R3, 0x8, P1 ;  /* 0x000000080300780c */ /* 0x000fe20000f24270 */
[----:B------:R0:W-:Y:S01]  /*56d0*/  @P0 STG.E desc[UR38][R8.64+0x80], R5 ;  /* 0x0000800508000986 */ /* 0x0001e2000c101926 */
[----:B------:R-:W-:Y:S01]  /*56e0*/  ISETP.GT.AND P0, PT, R4, 0x30, PT ;  /* 0x000000300400780c */ /* 0x000fe20003f04270 */
[----:B------:R-:W-:Y:S01]  /*56f0*/  FMUL R81, R81, R23 ;  /* 0x0000001751517220 */ /* 0x000fe20000400000 */
[----:B------:R-:W-:Y:S01]  /*5700*/  F2FP.TF32.F32.PACK_B R47, R47 ;  /* 0x0000002fff2f723e */ /* 0x000fe200024050ff */
[----:B------:R-:W-:Y:S01]  /*5710*/  @P4 STG.E desc[UR38][R8.64+0x84], R43 ;  /* 0x0000842b08004986 */ /* 0x000fe2000c101926 */
[C---:B------:R-:W-:Y:S01]  /*5720*/  ISETP.GT.AND P4, PT, R3.reuse, 0x8, P2 ;  /* 0x000000080300780c */ /* 0x040fe20001784270 */
[-C--:B------:R-:W-:Y:S01]  /*5730*/  FMUL R15, R82, R23.reuse ;  /* 0x00000017520f7220 */ /* 0x080fe20000400000 */
[----:B------:R-:W-:Y:S01]  /*5740*/  ISETP.GT.AND P2, PT, R4, 0x31, PT ;  /* 0x000000310400780c */ /* 0x000fe20003f44270 */
[----:B------:R1:W-:Y:S01]  /*5750*/  @P5 STG.E desc[UR38][R6.64+0xa0], R11 ;  /* 0x0000a00b06005986 */ /* 0x0003e2000c101926 */
[----:B------:R-:W-:Y:S01]  /*5760*/  ISETP.GT.AND P5, PT, R3, RZ, P0 ;  /* 0x000000ff0300720c */ /* 0x000fe200007a4270 */
[----:B------:R-:W-:Y:S01]  /*5770*/  FMUL R83, R83, R23 ;  /* 0x0000001753537220 */ /* 0x000fe20000400000 */
[----:B------:R-:W-:Y:S01]  /*5780*/  F2FP.TF32.F32.PACK_B R13, R13 ;  /* 0x0000000dff0d723e */ /* 0x000fe200024050ff */
[-C--:B0-----:R-:W-:Y:S01]  /*5790*/  FMUL R5, R46, R23.reuse ;  /* 0x000000172e057220 */ /* 0x081fe20000400000 */
[----:B------:R-:W-:Y:S01]  /*57a0*/  @P3 STG.E desc[UR38][R6.64+0xa4], R45 ;  /* 0x0000a42d06003986 */ /* 0x000fe2000c101926 */
[----:B------:R-:W-:Y:S01]  /*57b0*/  ISETP.GT.AND P3, PT, R3, RZ, P2 ;  /* 0x000000ff0300720c */ /* 0x000fe20001764270 */
[----:B------:R-:W-:Y:S01]  /*57c0*/  FMUL R21, R84, R23 ;  /* 0x0000001754157220 */ /* 0x000fe20000400000 */
[----:B------:R-:W-:Y:S01]  /*57d0*/  F2FP.TF32.F32.PACK_B R49, R49 ;  /* 0x00000031ff31723e */ /* 0x000fe200024050ff */
[----:B------:R-:W-:Y:S01]  /*57e0*/  FMUL R85, R85, R23 ;  /* 0x0000001755557220 */ /* 0x000fe20000400000 */
[----:B------:R-:W-:Y:S01]  /*57f0*/  F2FP.TF32.F32.PACK_B R5, R5 ;  /* 0x00000005ff05723e */ /* 0x000fe200024050ff */
[-C--:B------:R-:W-:Y:S01]  /*5800*/  FMUL R87, R87, R23.reuse ;  /* 0x0000001757577220 */ /* 0x080fe20000400000 */
[----:B------:R-:W-:Y:S01]  /*5810*/  ISETP.GT.AND P0, PT, R3, 0x8, P0 ;  /* 0x000000080300780c */ /* 0x000fe20000704270 */
[----:B-1----:R-:W-:Y:S01]  /*5820*/  FMUL R11, R52, R23 ;  /* 0x00000017340b7220 */ /* 0x002fe20000400000 */
[----:B------:R-:W-:Y:S01]  /*5830*/  F2FP.TF32.F32.PACK_B R51, R51 ;  /* 0x00000033ff33723e */ /* 0x000fe200024050ff */
[----:B------:R0:W-:Y:S01]  /*5840*/  @P1 STG.E desc[UR38][R8.64+0xa0], R5 ;  /* 0x0000a00508001986 */ /* 0x0001e2000c101926 */
[----:B------:R-:W-:-:S02]  /*5850*/  ISETP.GT.AND P1, PT, R4, 0x38, PT ;  /* 0x000000380400780c */ /* 0x000fc40003f24270 */
[----:B------:R-:W-:Y:S01]  /*5860*/  F2FP.TF32.F32.PACK_B R11, R11 ;  /* 0x0000000bff0b723e */ /* 0x000fe200024050ff */
[----:B------:R-:W-:Y:S01]  /*5870*/  @P4 STG.E desc[UR38][R8.64+0xa4], R47 ;  /* 0x0000a42f08004986 */ /* 0x000fe2000c101926 */
[C---:B------:R-:W-:Y:S02]  /*5880*/  ISETP.GT.AND P4, PT, R3.reuse, 0x8, P2 ;  /* 0x000000080300780c */ /* 0x040fe40001784270 */
[----:B------:R-:W-:Y:S01]  /*5890*/  ISETP.GT.AND P2, PT, R4, 0x39, PT ;  /* 0x000000390400780c */ /* 0x000fe20003f44270 */
[----:B------:R1:W-:Y:S01]  /*58a0*/  @P5 STG.E desc[UR38][R6.64+0xc0], R13 ;  /* 0x0000c00d06005986 */ /* 0x0003e2000c101926 */
[C---:B------:R-:W-:Y:S02]  /*58b0*/  ISETP.GT.AND P5, PT, R3.reuse, RZ, P1 ;  /* 0x000000ff0300720c */ /* 0x040fe40000fa4270 */
[----:B------:R-:W-:Y:S01]  /*58c0*/  F2FP.TF32.F32.PACK_B R53, R53 ;  /* 0x00000035ff35723e */ /* 0x000fe200024050ff */
[----:B0-----:R-:W-:Y:S01]  /*58d0*/  FMUL R5, R50, R23 ;  /* 0x0000001732057220 */ /* 0x001fe20000400000 */
[----:B------:R-:W-:Y:S01]  /*58e0*/  @P3 STG.E desc[UR38][R6.64+0xc4], R49 ;  /* 0x0000c43106003986 */ /* 0x000fe2000c101926 */
[----:B------:R-:W-:-:S02]  /*58f0*/  ISETP.GT.AND P3, PT, R3, RZ, P2 ;  /* 0x000000ff0300720c */ /* 0x000fc40001764270 */
[----:B------:R-:W-:Y:S02]  /*5900*/  ISETP.GT.AND P1, PT, R3, 0x8, P1 ;  /* 0x000000080300780c */ /* 0x000fe40000f24270 */
[----:B------:R-:W-:Y:S01]  /*5910*/  F2FP.TF32.F32.PACK_B R5, R5 ;  /* 0x00000005ff05723e */ /* 0x000fe200024050ff */
[----:B-1----:R-:W-:Y:S01]  /*5920*/  FMUL R13, R56, R23 ;  /* 0x00000017380d7220 */ /* 0x002fe20000400000 */
[----:B------:R-:W-:-:S03]  /*5930*/  F2FP.TF32.F32.PACK_B R55, R55 ;  /* 0x00000037ff37723e */ /* 0x000fc600024050ff */
[----:B------:R0:W-:Y:S01]  /*5940*/  @P0 STG.E desc[UR38][R8.64+0xc0], R5 ;  /* 0x0000c00508000986 */ /* 0x0001e2000c101926 */
[C---:B------:R-:W-:Y:S02]  /*5950*/  ISETP.GT.AND P0, PT, R4.reuse, 0x40, PT ;  /* 0x000000400400780c */ /* 0x040fe40003f04270 */
        /* <DEDUP_REMOVED lines=71> */
[----:B------:R-:W-:Y:S01]  /*5dd0*/  @P3 STG.E desc[UR38][R6.64+0x164], R69 ;  /* 0x0001644506003986 */ /* 0x000fe2000c101926 */
[----:B0-----:R-:W-:Y:S01]  /*5de0*/  FMUL R5, R70, R23 ;  /* 0x0000001746057220 */ /* 0x001fe20000400000 */
[----:B------:R-:W-:-:S02]  /*5df0*/  ISETP.GT.AND P3, PT, R3, RZ, P2 ;  /* 0x000000ff0300720c */ /* 0x000fc40001764270 */
[----:B------:R-:W-:Y:S02]  /*5e00*/  ISETP.GT.AND P0, PT, R3, 0x8, P0 ;  /* 0x000000080300780c */ /* 0x000fe40000704270 */
[----:B------:R-:W-:Y:S01]  /*5e10*/  F2FP.TF32.F32.PACK_B R5, R5 ;  /* 0x00000005ff05723e */ /* 0x000fe200024050ff */
[----:B-1----:R-:W-:Y:S01]  /*5e20*/  FMUL R11, R76, R23 ;  /* 0x000000174c0b7220 */ /* 0x002fe20000400000 */
[----:B------:R-:W-:-:S03]  /*5e30*/  F2FP.TF32.F32.PACK_B R75, R75 ;  /* 0x0000004bff4b723e */ /* 0x000fc600024050ff */
[----:B------:R0:W-:Y:S01]  /*5e40*/  @P1 STG.E desc[UR38][R8.64+0x160], R5 ;  /* 0x0001600508001986 */ /* 0x0001e2000c101926 */
[----:B------:R-:W-:Y:S02]  /*5e50*/  F2FP.TF32.F32.PACK_B R77, R77 ;  /* 0x0000004dff4d723e */ /* 0x000fe400024050ff */
[----:B------:R-:W-:Y:S01]  /*5e60*/  F2FP.TF32.F32.PACK_B R11, R11 ;  /* 0x0000000bff0b723e */ /* 0x000fe200024050ff */
[----:B------:R-:W-:Y:S01]  /*5e70*/  @P4 STG.E desc[UR38][R8.64+0x164], R71 ;  /* 0x0001644708004986 */ /* 0x000fe2000c101926 */
[C---:B------:R-:W-:Y:S02]  /*5e80*/  ISETP.GT.AND P4, PT, R4.reuse, 0x68, PT ;  /* 0x000000680400780c */ /* 0x040fe40003f84270 */
[----:B------:R-:W-:Y:S01]  /*5e90*/  F2FP.TF32.F32.PACK_B R79, R79 ;  /* 0x0000004fff4f723e */ /* 0x000fe200024050ff */
[----:B------:R1:W-:Y:S01]  /*5ea0*/  @P5 STG.E desc[UR38][R6.64+0x180], R13 ;  /* 0x0001800d06005986 */ /* 0x0003e2000c101926 */
[----:B------:R-:W-:Y:S02]  /*5eb0*/  ISETP.GT.AND P5, PT, R4, 0x69, PT ;  /* 0x000000690400780c */ /* 0x000fe40003fa4270 */
[----:B------:R-:W-:Y:S01]  /*5ec0*/  F2FP.TF32.F32.PACK_B R81, R81 ;  /* 0x00000051ff51723e */ /* 0x000fe200024050ff */
[----:B------:R-:W-:Y:S01]  /*5ed0*/  @P3 STG.E desc[UR38][R6.64+0x184], R73 ;  /* 0x0001844906003986 */ /* 0x000fe2000c101926 */
[C---:B------:R-:W-:Y:S01]  /*5ee0*/  ISETP.GT.AND P3, PT, R3.reuse, 0x8, P2 ;  /* 0x000000080300780c */ /* 0x040fe20001764270 */
[----:B0-----:R-:W-:Y:S01]  /*5ef0*/  FMUL R5, R74, R23 ;  /* 0x000000174a057220 */ /* 0x001fe20000400000 */
[----:B------:R-:W-:-:S02]  /*5f00*/  ISETP.GT.AND P2, PT, R3, RZ, P4 ;  /* 0x000000ff0300720c */ /* 0x000fc40002744270 */
[C---:B------:R-:W-:Y:S02]  /*5f10*/  ISETP.GT.AND P1, PT, R3.reuse, RZ, P5 ;  /* 0x000000ff0300720c */ /* 0x040fe40002f24270 */
[C---:B------:R-:W-:Y:S01]  /*5f20*/  ISETP.GT.AND P4, PT, R3.reuse, 0x8, P4 ;  /* 0x000000080300780c */ /* 0x040fe20002784270 */
[----:B-1----:R-:W-:Y:S01]  /*5f30*/  FMUL R13, R78, R23 ;  /* 0x000000174e0d7220 */ /* 0x002fe20000400000 */
[----:B------:R-:W-:Y:S02]  /*5f40*/  F2FP.TF32.F32.PACK_B R5, R5 ;  /* 0x00000005ff05723e */ /* 0x000fe400024050ff */
[----:B------:R-:W-:Y:S02]  /*5f50*/  ISETP.GT.AND P5, PT, R3, 0x8, P5 ;  /* 0x000000080300780c */ /* 0x000fe40002fa4270 */
[----:B------:R-:W-:Y:S01]  /*5f60*/  F2FP.TF32.F32.PACK_B R13, R13 ;  /* 0x0000000dff0d723e */ /* 0x000fe200024050ff */
[----:B------:R0:W-:Y:S01]  /*5f70*/  @P0 STG.E desc[UR38][R8.64+0x180], R5 ;  /* 0x0001800508000986 */ /* 0x0001e2000c101926 */
[----:B------:R-:W-:-:S02]  /*5f80*/  ISETP.GT.AND P0, PT, R4, 0x79, PT ;  /* 0x000000790400780c */ /* 0x000fc40003f04270 */
[----:B------:R-:W-:Y:S01]  /*5f90*/  F2FP.TF32.F32.PACK_B R15, R15 ;  /* 0x0000000fff0f723e */ /* 0x000fe200024050ff */
[----:B------:R-:W-:Y:S01]  /*5fa0*/  @P3 STG.E desc[UR38][R8.64+0x184], R75 ;  /* 0x0001844b08003986 */ /* 0x000fe2000c101926 */
[C---:B------:R-:W-:Y:S02]  /*5fb0*/  ISETP.GT.AND P3, PT, R4.reuse, 0x70, PT ;  /* 0x000000700400780c */ /* 0x040fe40003f64270 */
[----:B------:R-:W-:Y:S01]  /*5fc0*/  F2FP.TF32.F32.PACK_B R83, R83 ;  /* 0x00000053ff53723e */ /* 0x000fe200024050ff */
[----:B------:R1:W-:Y:S01]  /*5fd0*/  @P2 STG.E desc[UR38][R6.64+0x1a0], R11 ;  /* 0x0001a00b06002986 */ /* 0x0003e2000c101926 */
[C---:B------:R-:W-:Y:S02]  /*5fe0*/  ISETP.GT.AND P2, PT, R4.reuse, 0x71, PT ;  /* 0x000000710400780c */ /* 0x040fe40003f44270 */
[----:B------:R-:W-:Y:S01]  /*5ff0*/  F2FP.TF32.F32.PACK_B R21, R21 ;  /* 0x00000015ff15723e */ /* 0x000fe200024050ff */
[----:B------:R-:W-:Y:S01]  /*6000*/  @P1 STG.E desc[UR38][R6.64+0x1a4], R77 ;  /* 0x0001a44d06001986 */ /* 0x000fe2000c101926 */
[----:B------:R-:W-:Y:S01]  /*6010*/  ISETP.GT.AND P1, PT, R4, 0x78, PT ;  /* 0x000000780400780c */ /* 0x000fe20003f24270 */
[----:B------:R-:W-:Y:S01]  /*6020*/  @P4 IMAD.MOV.U32 R4, RZ, RZ, R8 ;  /* 0x000000ffff044224 */ /* 0x000fe200078e0008 */
[----:B------:R-:W-:Y:S01]  /*6030*/  F2FP.TF32.F32.PACK_B R85, R85 ;  /* 0x00000055ff55723e */ /* 0x000fe200024050ff */
[----:B0-----:R-:W-:Y:S01]  /*6040*/  @P4 IMAD.MOV.U32 R5, RZ, RZ, R9 ;  /* 0x000000ffff054224 */ /* 0x001fe200078e0009 */
[----:B------:R-:W-:Y:S01]  /*6050*/  F2FP.TF32.F32.PACK_B R87, R87 ;  /* 0x00000057ff57723e */ /* 0x000fe200024050ff */
[----:B-1----:R-:W-:-:S03]  /*6060*/  FMUL R11, R80, R23 ;  /* 0x00000017500b7220 */ /* 0x002fc60000400000 */
[----:B------:R0:W-:Y:S01]  /*6070*/  @P4 STG.E desc[UR38][R4.64+0x1a0], R13 ;  /* 0x0001a00d04004986 */ /* 0x0001e2000c101926 */
[C---:B------:R-:W-:Y:S02]  /*6080*/  ISETP.GT.AND P4, PT, R3.reuse, RZ, P3 ;  /* 0x000000ff0300720c */ /* 0x040fe40001f84270 */
[----:B------:R-:W-:Y:S02]  /*6090*/  ISETP.GT.AND P3, PT, R3, 0x8, P3 ;  /* 0x000000080300780c */ /* 0x000fe40001f64270 */
[----:B------:R-:W-:Y:S01]  /*60a0*/  F2FP.TF32.F32.PACK_B R11, R11 ;  /* 0x0000000bff0b723e */ /* 0x000fe200024050ff */
[----:B0-----:R-:W-:Y:S02]  /*60b0*/  @P5 IMAD.MOV.U32 R4, RZ, RZ, R8 ;  /* 0x000000ffff045224 */ /* 0x001fe400078e0008 */
[----:B------:R-:W-:Y:S01]  /*60c0*/  FMUL R13, R86, R23 ;  /* 0x00000017560d7220 */ /* 0x000fe20000400000 */
[----:B------:R-:W-:-:S04]  /*60d0*/  @P5 IMAD.MOV.U32 R5, RZ, RZ, R9 ;  /* 0x000000ffff055224 */ /* 0x000fc800078e0009 */
[----:B------:R-:W-:Y:S01]  /*60e0*/  F2FP.TF32.F32.PACK_B R13, R13 ;  /* 0x0000000dff0d723e */ /* 0x000fe200024050ff */
[----:B------:R0:W-:Y:S01]  /*60f0*/  @P5 STG.E desc[UR38][R4.64+0x1a4], R79 ;  /* 0x0001a44f04005986 */ /* 0x0001e2000c101926 */
[C---:B------:R-:W-:Y:S02]  /*6100*/  ISETP.GT.AND P5, PT, R3.reuse, RZ, P2 ;  /* 0x000000ff0300720c */ /* 0x040fe400017a4270 */
[----:B------:R-:W-:Y:S01]  /*6110*/  ISETP.GT.AND P2, PT, R3, 0x8, P2 ;  /* 0x000000080300780c */ /* 0x000fe20001744270 */
[----:B0-----:R-:W-:Y:S02]  /*6120*/  @P4 IMAD.MOV.U32 R4, RZ, RZ, R6 ;  /* 0x000000ffff044224 */ /* 0x001fe400078e0006 */
[----:B------:R-:W-:-:S05]  /*6130*/  @P4 IMAD.MOV.U32 R5, RZ, RZ, R7 ;  /* 0x000000ffff054224 */ /* 0x000fca00078e0007 */
        /* <DEDUP_REMOVED lines=10> */
[----:B------:R0:W-:Y:S02]  /*61e0*/  @P3 STG.E desc[UR38][R4.64+0x1c0], R15 ;  /* 0x0001c00f04003986 */ /* 0x0001e4000c101926 */
[----:B0-----:R-:W-:Y:S02]  /*61f0*/  @P2 IMAD.MOV.U32 R4, RZ, RZ, R8 ;  /* 0x000000ffff042224 */ /* 0x001fe400078e0008 */
[----:B------:R-:W-:-:S05]  /*6200*/  @P2 IMAD.MOV.U32 R5, RZ, RZ, R9 ;  /* 0x000000ffff052224 */ /* 0x000fca00078e0009 */
[----:B------:R0:W-:Y:S02]  /*6210*/  @P2 STG.E desc[UR38][R4.64+0x1c4], R83 ;  /* 0x0001c45304002986 */ /* 0x0001e4000c101926 */
[----:B0-----:R-:W-:Y:S02]  /*6220*/  @P4 IMAD.MOV.U32 R4, RZ, RZ, R6 ;  /* 0x000000ffff044224 */ /* 0x001fe400078e0006 */
[----:B------:R-:W-:-:S05]  /*6230*/  @P4 IMAD.MOV.U32 R5, RZ, RZ, R7 ;  /* 0x000000ffff054224 */ /* 0x000fca00078e0007 */
[----:B------:R0:W-:Y:S04]  /*6240*/  @P4 STG.E desc[UR38][R4.64+0x1e0], R21 ;  /* 0x0001e01504004986 */ /* 0x0001e8000c101926 */
[----:B------:R1:W-:Y:S01]  /*6250*/  @P5 STG.E desc[UR38][R6.64+0x1e4], R85 ;  /* 0x0001e45506005986 */ /* 0x0003e2000c101926 */
[----:B0-----:R-:W-:Y:S02]  /*6260*/  @P1 IMAD.MOV.U32 R4, RZ, RZ, R8 ;  /* 0x000000ffff041224 */ /* 0x001fe400078e0008 */
[----:B------:R-:W-:-:S05]  /*6270*/  @P1 IMAD.MOV.U32 R5, RZ, RZ, R9 ;  /* 0x000000ffff051224 */ /* 0x000fca00078e0009 */
[----:B------:R1:W-:Y:S04]  /*6280*/  @P1 STG.E desc[UR38][R4.64+0x1e0], R13 ;  /* 0x0001e00d04001986 */ /* 0x0003e8000c101926 */
[----:B------:R1:W-:Y:S02]  /*6290*/  @P0 STG.E desc[UR38][R8.64+0x1e4], R87 ;  /* 0x0001e45708000986 */ /* 0x0003e4000c101926 */
.L_x_160:
[----:B------:R-:W-:Y:S05]  /*62a0*/  BSYNC B0 ;  /* 0x0000000000007941 */ /* 0x000fea0003800000 */
.L_x_34:
[----:B------:R-:W-:Y:S01]  /*62b0*/  IADD3 R16, P0, R16, UR36, RZ ;  /* 0x0000002410107c10 */ /* 0x000fe2000ff1e0ff */
[----:B------:R-:W-:Y:S01]  /*62c0*/  ULDC.64 UR4, c[0x0][0x650] ;  /* 0x0001940000047ab9 */ /* 0x000fe20000000a00 */
[----:B------:R-:W-:Y:S01]  /*62d0*/  PRMT R3, RZ, 0x7610, R3 ;  /* 0x00007610ff037816 */ /* 0x000fe20000000003 */
[----:B------:R-:W-:Y:S01]  /*62e0*/  IMAD.MOV.U32 R100, RZ, RZ, -0x1 ;  /* 0xffffffffff647424 */ /* 0x000fe200078e00ff */
[----:B------:R-:W-:Y:S01]  /*62f0*/  IADD3.X R17, R17, UR42, RZ, P0, !PT ;  /* 0x0000002a11117c10 */ /* 0x000fe200087fe4ff */
[----:B--2---:R-:W-:Y:S01]  /*6300*/  IMAD.MOV.U32 R101, RZ, RZ, -0x1 ;  /* 0xffffffffff657424 */ /* 0x004fe200078e00ff */
[----:B------:R-:W-:-:S04]  /*6310*/  ISETP.GE.U32.AND P0, PT, R16, UR4, PT ;  /* 0x0000000410007c0c */ /* 0x000fc8000bf06070 */
[----:B------:R-:W-:-:S13]  /*6320*/  ISETP.GE.U32.AND.EX P0, PT, R17, UR5, PT, P0 ;  /* 0x0000000511007c0c */ /* 0x000fda000bf06100 */
[----:B------:R-:W-:Y:S05]  /*6330*/  @P0 BRA `(.L_x_161) ;  /* 0x00000004004c0947 */ /* 0x000fea0003800000 */
[----:B0-----:R-:W0:Y:S01]  /*6340*/  LDC.64 R10, c[0x0][0x628] ;  /* 0x00018a00ff0a7b82 */ /* 0x001e220000000a00 */
[----:B-1--4-:R-:W1:Y:S01]  /*6350*/  S2R R12, SR_CTAID.X ;  /* 0x00000000000c7919 */ /* 0x012e620000002500 */
[----:B---3--:R-:W-:Y:S02]  /*6360*/  IMAD.MOV.U32 R8, RZ, RZ, R16 ;  /* 0x000000ffff087224 */ /* 0x008fe400078e0010 */
[----:B------:R-:W-:Y:S01]  /*6370*/  IMAD.MOV.U32 R9, RZ, RZ, R17 ;  /* 0x000000ffff097224 */ /* 0x000fe200078e0011 */
[----:B------:R-:W2:Y:S03]  /*6380*/  S2R R20, SR_CTAID.Y ;  /* 0x0000000000147919 */ /* 0x000ea60000002600 */
[----:B------:R-:W3:Y:S08]  /*6390*/  LDC R0, c[0x0][0x630] ;  /* 0x00018c00ff007b82 */ /* 0x000ef00000000800 */
[----:B------:R-:W4:Y:S01]  /*63a0*/  LDC.64 R14, c[0x0][0x620] ;  /* 0x00018800ff0e7b82 */ /* 0x000f220000000a00 */
[----:B0-----:R-:W-:-:S04]  /*63b0*/  ISETP.NE.U32.AND P0, PT, R10, RZ, PT ;  /* 0x000000ff0a00720c */ /* 0x001fc80003f05070 */
[----:B------:R-:W-:-:S13]  /*63c0*/  ISETP.NE.AND.EX P0, PT, R11, RZ, PT, P0 ;  /* 0x000000ff0b00720c */ /* 0x000fda0003f05300 */
[----:B-1234-:R-:W-:Y:S05]  /*63d0*/  @!P0 BRA `(.L_x_162) ;  /* 0x0000000000288947 */ /* 0x01efea0003800000 */
        /* <DEDUP_REMOVED lines=10> */
.L_x_162:
[-CC-:B------:R-:W-:Y:S01]  /*6480*/  SHF.R.U64 R101, R8, R0.reuse, R9.reuse ;  /* 0x0000000008657219 */ /* 0x180fe20000001209 */
[----:B------:R-:W0:Y:S01]  /*6490*/  LDC.64 R26, c[0x0][0x640] ;  /* 0x00019000ff1a7b82 */ /* 0x000e220000000a00 */
[----:B------:R-:W-:Y:S01]  /*64a0*/  SHF.R.U32.HI R0, RZ, R0, R9 ;  /* 0x00000000ff007219 */ /* 0x000fe20000011609 */
[----:B------:R-:W-:Y:S01]  /*64b0*/  ULDC UR4, c[0x0][0x150] ;  /* 0x0000540000047ab9 */ /* 0x000fe20000000800 */
[----:B------:R-:W-:Y:S02]  /*64c0*/  IADD3 R3, P0, RZ, -R101, RZ ;  /* 0x80000065ff037210 */ /* 0x000fe40007f1e0ff */
[----:B------:R-:W-:-:S03]  /*64d0*/  I2FP.F32.U32 R7, R12 ;  /* 0x0000000c00077245 */ /* 0x000fc60000201000 */
[----:B------:R-:W1:Y:S01]  /*64e0*/  LDC R6, c[0x0][0x618] ;  /* 0x00018600ff067b82 */ /* 0x000e620000000800 */
[----:B------:R-:W-:Y:S02]  /*64f0*/  IMAD.X R5, RZ, RZ, ~R0, P0 ;  /* 0x000000ffff057224 */ /* 0x000fe400000e0e00 */
[----:B------:R-:W-:Y:S01]  /*6500*/  FMUL R7, R7, UR4 ;  /* 0x0000000407077c20 */ /* 0x000fe20008400000 */
[----:B------:R-:W-:Y:S01]  /*6510*/  ULDC UR4, c[0x0][0x154] ;  /* 0x0000550000047ab9 */ /* 0x000fe20000000800 */
[-C--:B------:R-:W-:Y:S02]  /*6520*/  IMAD R0, R5, R14.reuse, RZ ;  /* 0x0000000e05007224 */ /* 0x080fe400078e02ff */
[C---:B------:R-:W-:Y:S01]  /*6530*/  IMAD.WIDE.U32 R4, R3.reuse, R14, R16 ;  /* 0x0000000e03047225 */ /* 0x040fe200078e0010 */
[----:B------:R-:W2:Y:S01]  /*6540*/  LDC R8, c[0x0][0x608] ;  /* 0x00018200ff087b82 */ /* 0x000ea20000000800 */
[----:B------:R-:W3:Y:S02]  /*6550*/  F2I.U32.TRUNC.NTZ R7, R7 ;  /* 0x0000000700077305 */ /* 0x000ee4000020f000 */
[----:B------:R-:W-:Y:S01]  /*6560*/  IMAD R3, R3, R15, R0 ;  /* 0x0000000f03037224 */ /* 0x000fe200078e0200 */
[----:B------:R-:W-:-:S03]  /*6570*/  I2FP.F32.U32 R0, R20 ;  /* 0x0000001400007245 */ /* 0x000fc60000201000 */
[----:B------:R-:W-:Y:S01]  /*6580*/  IMAD.IADD R3, R5, 0x1, R3 ;  /* 0x0000000105037824 */ /* 0x000fe200078e0203 */
[----:B------:R-:W4:Y:S01]  /*6590*/  LDC R11, c[0x0][0x658] ;  /* 0x00019600ff0b7b82 */ /* 0x000f220000000800 */
[----:B0-----:R-:W-:-:S04]  /*65a0*/  ISETP.NE.U32.AND P0, PT, R26, RZ, PT ;  /* 0x000000ff1a00720c */ /* 0x001fc80003f05070 */
[----:B------:R-:W-:-:S03]  /*65b0*/  ISETP.NE.AND.EX P0, PT, R27, RZ, PT, P0 ;  /* 0x000000ff1b00720c */ /* 0x000fc60003f05300 */
[----:B------:R-:W0:Y:S01]  /*65c0*/  LDC R9, c[0x0][0x144] ;  /* 0x00005100ff097b82 */ /* 0x000e220000000800 */
[-C--:B-1----:R-:W-:Y:S01]  /*65d0*/  SHF.R.U64 R10, R4, R6.reuse, R3 ;  /* 0x00000006040a7219 */ /* 0x082fe20000001203 */
[----:B---3--:R-:W-:Y:S01]  /*65e0*/  IMAD.MOV R7, RZ, RZ, -R7 ;  /* 0x000000ffff077224 */ /* 0x008fe200078e0a07 */
[----:B------:R-:W-:Y:S01]  /*65f0*/  SHF.R.U32.HI R3, RZ, R6, R3 ;  /* 0x00000006ff037219 */ /* 0x000fe20000011603 */
[----:B------:R-:W-:-:S04]  /*6600*/  FMUL R6, R0, UR4 ;  /* 0x0000000400067c20 */ /* 0x000fc80008400000 */
[----:B------:R-:W1:Y:S01]  /*6610*/  LDC R21, c[0x0][0x148] ;  /* 0x00005200ff157b82 */ /* 0x000e620000000800 */
[----:B------:R3:W0:Y:S01]  /*6620*/  F2I.U32.TRUNC.NTZ R14, R6 ;  /* 0x00000006000e7305 */ /* 0x000622000020f000 */
[-CC-:B--2---:R-:W-:Y:S02]  /*6630*/  SHF.R.U64 R13, R10, R8.reuse, R3.reuse ;  /* 0x000000080a0d7219 */ /* 0x184fe40000001203 */
[----:B------:R-:W-:-:S04]  /*6640*/  SHF.R.U32.HI R0, RZ, R8, R3 ;  /* 0x00000008ff007219 */ /* 0x000fc80000011603 */
[----:B-----5:R-:W2:Y:S01]  /*6650*/  LDC R24, c[0x0][0x648] ;  /* 0x00019200ff187b82 */ /* 0x020ea20000000800 */
[-CC-:B----4-:R-:W-:Y:S02]  /*6660*/  SHF.R.U64 R15, R13, R11.reuse, R0.reuse ;  /* 0x0000000b0d0f7219 */ /* 0x190fe40000001200 */
[----:B------:R-:W-:-:S03]  /*6670*/  SHF.R.U32.HI R5, RZ, R11, R0 ;  /* 0x0000000bff057219 */ /* 0x000fc60000011600 */
[----:B------:R-:W-:Y:S02]  /*6680*/  IMAD.MOV.U32 R4, RZ, RZ, R15 ;  /* 0x000000ffff047224 */ /* 0x000fe400078e000f */
[----:B------:R-:W4:Y:S01]  /*6690*/  LDC R28, c[0x0][0x638] ;  /* 0x00018e00ff1c7b82 */ /* 0x000f220000000800 */
[----:B0-----:R-:W-:-:S07]  /*66a0*/  IMAD R25, R9, R7, R12 ;  /* 0x0000000709197224 */ /* 0x001fce00078e020c */
[----:B------:R-:W0:Y:S08]  /*66b0*/  LDC R29, c[0x0][0x610] ;  /* 0x00018400ff1d7b82 */ /* 0x000e300000000800 */
[----:B------:R-:W0:Y:S01]  /*66c0*/  LDC R30, c[0x0][0x600] ;  /* 0x00018000ff1e7b82 */ /* 0x000e220000000800 */
[----:B-123--:R-:W-:Y:S05]  /*66d0*/  @!P0 BRA `(.L_x_163) ;  /* 0x0000000000288947 */ /* 0x00efea0003800000 */
[----:B------:R-:W1:Y:S02]  /*66e0*/  LDC R0, c[0x0][0x64c] ;  /* 0x00019300ff007b82 */ /* 0x000e640000000800 */
[----:B-1----:R-:W-:-:S05]  /*66f0*/  IADD3 R3, P0, R15, R0, RZ ;  /* 0x000000000f037210 */ /* 0x002fca0007f1e0ff */
        /* <DEDUP_REMOVED lines=8> */
.L_x_163:
[----:B------:R-:W-:Y:S01]  /*6780*/  ISETP.NE.AND P0, PT, R2, 0x1, PT ;  /* 0x000000010200780c */ /* 0x000fe20003f05270 */
[----:B------:R-:W-:Y:S01]  /*6790*/  IMAD.MOV R14, RZ, RZ, -R14 ;  /* 0x000000ffff0e7224 */ /* 0x000fe200078e0a0e */
[----:B------:R-:W-:Y:S02]  /*67a0*/  SHF.R.U64 R3, R4, R24, R5 ;  /* 0x0000001804037219 */ /* 0x000fe40000001205 */
[----:B------:R-:W-:Y:S02]  /*67b0*/  LOP3.LUT R0, R13, R98, RZ, 0xc0, !PT ;  /* 0x000000620d007212 */ /* 0x000fe400078ec0ff */
[----:B------:R-:W-:Y:S01]  /*67c0*/  LOP3.LUT R10, R10, R97, RZ, 0xc0, !PT ;  /* 0x000000610a0a7212 */ /* 0x000fe200078ec0ff */
[----:B------:R-:W-:Y:S02]  /*67d0*/  IMAD.MOV R4, RZ, RZ, -R3 ;  /* 0x000000ffff047224 */ /* 0x000fe400078e0a03 */
[----:B------:R-:W-:Y:S02]  /*67e0*/  IMAD R0, R93, R3, R0 ;  /* 0x000000035d007224 */ /* 0x000fe400078e0200 */
[----:B----4-:R-:W-:-:S02]  /*67f0*/  IMAD R3, R4, R28, R15 ;  /* 0x0000001c04037224 */ /* 0x010fc400078e020f */
[----:B------:R-:W-:Y:S02]  /*6800*/  @P0 IMAD R25, R21, R14, R20 ;  /* 0x0000000e15190224 */ /* 0x000fe400078e0214 */
[----:B0-----:R-:W-:Y:S02]  /*6810*/  IMAD R5, R3, R30, R10 ;  /* 0x0000001e03057224 */ /* 0x001fe400078e020a */
[----:B------:R-:W-:Y:S02]  /*6820*/  IMAD R0, R0, R29, R25 ;  /* 0x0000001d00007224 */ /* 0x000fe400078e0219 */
[----:B------:R-:W-:-:S03]  /*6830*/  IMAD.MOV.U32 R4, RZ, RZ, 0x1 ;  /* 0x00000001ff047424 */ /* 0x000fc600078e00ff */
[----:B------:R-:W-:Y:S02]  /*6840*/  SEL R100, R5, R0, !P0 ;  /* 0x0000000005647207 */ /* 0x000fe40004000000 */
[----:B------:R-:W-:Y:S02]  /*6850*/  PRMT R3, R4, 0x7610, R3 ;  /* 0x0000761004037816 */ /* 0x000fe40000000003 */
[----:B------:R-:W-:-:S07]  /*6860*/  SEL R0, R0, R5, !P0 ;  /* 0x0000000500007207 */ /* 0x000fce0004000000 */
.L_x_161:
[----:B------:R-:W-:Y:S01]  /*6870*/  UIMAD.WIDE.U32 UR4, UR41, 0x24924925, URZ ;  /* 0x24924925290478a5 */ /* 0x000fe2000f8e003f */
[----:B------:R-:W-:Y:S01]  /*6880*/  LOP3.LUT P0, RZ, R3, 0xff, RZ, 0xc0, !PT ;  /* 0x000000ff03ff7812 */ /* 0x000fe2000780c0ff */
[----:B------:R-:W-:Y:S02]  /*6890*/  IMAD.MOV.U32 R103, RZ, RZ, R0 ;  /* 0x000000ffff677224 */ /* 0x000fe400078e0000 */
[----:B------:R-:W-:-:S04]  /*68a0*/  UIADD3 UR4, UR41, -UR5, URZ ;  /* 0x8000000529047290 */ /* 0x000fc8000fffe03f */
[----:B------:R-:W-:-:S04]  /*68b0*/  ULEA.HI UR4, UR4, UR5, URZ, 0x1f ;  /* 0x0000000504047291 */ /* 0x000fc8000f8ff83f */
[----:B------:R-:W-:-:S04]  /*68c0*/  USHF.R.U32.HI UR4, URZ, 0x2, UR4 ;  /* 0x000000023f047899 */ /* 0x000fc80008011604 */
[----:B------:R-:W-:Y:S01]  /*68d0*/  UIMAD UR41, UR4, -0x7, UR41 ;  /* 0xfffffff9042978a4 */ /* 0x000fe2000f8e0229 */
[----:B------:R-:W-:Y:S11]  /*68e0*/  @P0 BRA `(.L_x_164) ;  /* 0xffffffa800fc0947 */ /* 0x000ff6000383ffff */
[----:B------:R-:W-:Y:S05]  /*68f0*/  EXIT ;  /* 0x000000000000794d */ /* 0x000fea0003800000 */
.L_x_7:
        /* <DEDUP_REMOVED lines=26> */
.L_x_166:
[----:B------:R-:W0:Y:S01]  /*6aa0*/  LDC.64 R28, c[0x0][0x640] ;  /* 0x00019000ff1c7b82 */ /* 0x000e220000000a00 */
[-CC-:B------:R-:W-:Y:S01]  /*6ab0*/  SHF.R.U64 R21, R14, R8.reuse, R15.reuse ;  /* 0x000000080e157219 */ /* 0x180fe2000000120f */
[----:B------:R-:W-:Y:S01]  /*6ac0*/  IMAD.MOV.U32 R31, RZ, RZ, 0x1 ;  /* 0x00000001ff1f7424 */ /* 0x000fe200078e00ff */
[----:B------:R-:W-:Y:S02]  /*6ad0*/  SHF.R.U32.HI R7, RZ, R8, R15 ;  /* 0x00000008ff077219 */ /* 0x000fe4000001160f */
[----:B------:R-:W-:-:S03]  /*6ae0*/  IADD3 R13, P0, RZ, -R21, RZ ;  /* 0x80000015ff0d7210 */ /* 0x000fc60007f1e0ff */
[----:B------:R-:W1:Y:S02]  /*6af0*/  LDC R12, c[0x0][0x618] ;  /* 0x00018600ff0c7b82 */ /* 0x000e640000000800 */
[----:B------:R-:W-:Y:S02]  /*6b00*/  IMAD.X R7, RZ, RZ, ~R7, P0 ;  /* 0x000000ffff077224 */ /* 0x000fe400000e0e07 */
[----:B------:R-:W-:-:S04]  /*6b10*/  IMAD.WIDE.U32 R10, R13, R24, R16 ;  /* 0x000000180d0a7225 */ /* 0x000fc800078e0010 */
[----:B------:R-:W2:Y:S01]  /*6b20*/  LDC R14, c[0x0][0x608] ;  /* 0x00018200ff0e7b82 */ /* 0x000ea20000000800 */
[----:B------:R-:W-:-:S04]  /*6b30*/  IMAD R8, R7, R24, RZ ;  /* 0x0000001807087224 */ /* 0x000fc800078e02ff */
[----:B------:R-:W-:-:S03]  /*6b40*/  IMAD R7, R13, R25, R8 ;  /* 0x000000190d077224 */ /* 0x000fc600078e0208 */
[----:B------:R-:W3:Y:S01]  /*6b50*/  LDC R26, c[0x0][0x658] ;  /* 0x00019600ff1a7b82 */ /* 0x000ee20000000800 */
[----:B------:R-:W-:Y:S01]  /*6b60*/  IMAD.IADD R7, R11, 0x1, R7 ;  /* 0x000000010b077824 */ /* 0x000fe200078e0207 */
[----:B0-----:R-:W-:Y:S01]  /*6b70*/  ISETP.NE.U32.AND P0, PT, R28, RZ, PT ;  /* 0x000000ff1c00720c */ /* 0x001fe20003f05070 */
[----:B------:R-:W-:-:S03]  /*6b80*/  IMAD.MOV.U32 R11, RZ, RZ, -0x1 ;  /* 0xffffffffff0b7424 */ /* 0x000fc600078e00ff */
        /* <DEDUP_REMOVED lines=8> */
[-C--:B---3--:R-:W-:Y:S02]  /*6c10*/  SHF.L.U32 R10, R11, R26.reuse, RZ ;  /* 0x0000001a0b0a7219 */ /* 0x088fe400000006ff */
[--C-:B------:R-:W-:Y:S02]  /*6c20*/  SHF.R.U64 R24, R22, R26, R7.reuse ;  /* 0x0000001a16187219 */ /* 0x100fe40000001207 */
[----:B------:R-:W-:Y:S02]  /*6c30*/  LOP3.LUT R33, RZ, R10, RZ, 0x33, !PT ;  /* 0x0000000aff217212 */ /* 0x000fe400078e33ff */
[----:B------:R-:W-:Y:S01]  /*6c40*/  SHF.R.U32.HI R11, RZ, R26, R7 ;  /* 0x0000001aff0b7219 */ /* 0x000fe20000011607 */
[----:B------:R-:W3:Y:S01]  /*6c50*/  LDC R30, c[0x0][0x610] ;  /* 0x00018400ff1e7b82 */ /* 0x000ee20000000800 */
[----:B------:R-:W-:Y:S01]  /*6c60*/  IMAD.MOV.U32 R10, RZ, RZ, R24 ;  /* 0x000000ffff0a7224 */ /* 0x000fe200078e0018 */
[----:B------:R-:W-:Y:S06]  /*6c70*/  @!P0 BRA `(.L_x_167) ;  /* 0x0000000000288947 */ /* 0x000fec0003800000 */
        /* <DEDUP_REMOVED lines=10> */
.L_x_167:
[----:B------:R-:W-:Y:S02]  /*6d20*/  ISETP.NE.AND P0, PT, R2, 0x1, PT ;  /* 0x000000010200780c */ /* 0x000fe40003f05270 */
[----:B-1----:R-:W-:Y:S01]  /*6d30*/  SHF.R.U64 R8, R10, R8, R11 ;  /* 0x000000080a087219 */ /* 0x002fe2000000120b */
[----:B0-----:R-:W-:Y:S01]  /*6d40*/  VIADD R11, R25, 0xffffffff ;  /* 0xffffffff190b7836 */ /* 0x001fe20000000000 */
[----:B------:R-:W-:Y:S02]  /*6d50*/  SHF.L.U32 R31, R31, R26, RZ ;  /* 0x0000001a1f1f7219 */ /* 0x000fe400000006ff */
[----:B------:R-:W-:Y:S01]  /*6d60*/  LOP3.LUT R5, R22, R33, RZ, 0xc0, !PT ;  /* 0x0000002116057212 */ /* 0x000fe200078ec0ff */
[----:B------:R-:W-:-:S04]  /*6d70*/  IMAD.MOV R7, RZ, RZ, -R8 ;  /* 0x000000ffff077224 */ /* 0x000fc800078e0a08 */
[----:B------:R-:W-:Y:S02]  /*6d80*/  IMAD R5, R31, R8, R5 ;  /* 0x000000081f057224 */ /* 0x000fe400078e0205 */
[----:B------:R-:W-:Y:S01]  /*6d90*/  @P0 IMAD R6, R9, R23, R4 ;  /* 0x0000001709060224 */ /* 0x000fe200078e0204 */
[----:B------:R-:W-:Y:S01]  /*6da0*/  LOP3.LUT R9, R20, R11, RZ, 0xc0, !PT ;  /* 0x0000000b14097212 */ /* 0x000fe200078ec0ff */
[----:B--2---:R-:W-:Y:S02]  /*6db0*/  IMAD R4, R7, R27, R24 ;  /* 0x0000001b07047224 */ /* 0x004fe400078e0218 */
[----:B---3--:R-:W-:Y:S02]  /*6dc0*/  IMAD R6, R5, R30, R6 ;  /* 0x0000001e05067224 */ /* 0x008fe400078e0206 */
[----:B------:R-:W-:Y:S02]  /*6dd0*/  IMAD R5, R4, R25, R9 ;  /* 0x0000001904057224 */ /* 0x000fe400078e0209 */
[----:B------:R-:W-:-:S02]  /*6de0*/  IMAD.MOV.U32 R8, RZ, RZ, 0x1 ;  /* 0x00000001ff087424 */ /* 0x000fc400078e00ff */
[----:B------:R-:W-:Y:S01]  /*6df0*/  IMAD.MOV.U32 R7, RZ, RZ, R21 ;  /* 0x000000ffff077224 */ /* 0x000fe200078e0015 */
[----:B------:R-:W-:Y:S02]  /*6e00*/  SEL R19, R5, R6, !P0 ;  /* 0x0000000605137207 */ /* 0x000fe40004000000 */
[----:B------:R-:W-:-:S07]  /*6e10*/  SEL R12, R6, R5, !P0 ;  /* 0x00000005060c7207 */ /* 0x000fce0004000000 */
.L_x_165:
[----:B------:R-:W-:-:S08]  /*6e20*/  NOP ;  /* 0x0000000000007918 */ /* 0x000fd00000000000 */
[----:B------:R-:W0:-:S00]  /*6e30*/  USETMAXREG.DEALLOC.CTAPOOL 0x28 ;  /* 0x00000028000079c8 */ /* 0x000e0000080e0500 */
[----:B0-----:R-:W-:-:S13]  /*6e40*/  ISETP.NE.AND P0, PT, R3, RZ, PT ;  /* 0x000000ff0300720c */ /* 0x001fda0003f05270 */
[----:B------:R-:W-:Y:S05]  /*6e50*/  @P0 EXIT ;  /* 0x000000000000094d */ /* 0x000fea0003800000 */
[----:B------:R-:W-:Y:S01]  /*6e60*/  LOP3.LUT P0, RZ, R8, 0xff, RZ, 0xc0, !PT ;  /* 0x000000ff08ff7812 */ /* 0x000fe2000780c0ff */
[----:B------:R-:W-:Y:S02]  /*6e70*/  IMAD.MOV.U32 R3, RZ, RZ, 0x1 ;  /* 0x00000001ff037424 */ /* 0x000fe400078e00ff */
[----:B------:R-:W-:-:S10]  /*6e80*/  IMAD.MOV.U32 R13, RZ, RZ, RZ ;  /* 0x000000ffff0d7224 */ /* 0x000fd400078e00ff */
[----:B------:R-:W-:Y:S05]  /*6e90*/  @!P0 BRA `(.L_x_168) ;  /* 0x0000000c006c8947 */ /* 0x000fea0003800000 */
[----:B------:R-:W0:Y:S01]  /*6ea0*/  LDC R3, c[0x0][0x28c] ;  /* 0x0000a300ff037b82 */ /* 0x000e220000000800 */
[----:B------:R-:W-:Y:S01]  /*6eb0*/  UMOV UR10, 0x1 ;  /* 0x00000001000a7882 */ /* 0x000fe20000000000 */
[----:B------:R-:W-:Y:S01]  /*6ec0*/  ULDC UR5, c[0x0][0x658] ;  /* 0x0001960000057ab9 */ /* 0x000fe20000000800 */
[----:B------:R-:W-:Y:S01]  /*6ed0*/  UMOV UR7, 0xffffffff ;  /* 0xffffffff00077882 */ /* 0x000fe20000000000 */
[----:B------:R-:W-:Y:S01]  /*6ee0*/  BSSY B0, `(.L_x_168) ;  /* 0x00000d6000007945 */ /* 0x000fe20003800000 */
[----:B------:R-:W-:Y:S01]  /*6ef0*/  USHF.L.U32 UR7, UR7, UR5, URZ ;  /* 0x0000000507077299 */ /* 0x000fe2000800063f */
[----:B------:R-:W-:Y:S01]  /*6f00*/  IMAD.MOV.U32 R11, RZ, RZ, 0x1 ;  /* 0x00000001ff0b7424 */ /* 0x000fe200078e00ff */
[----:B------:R-:W-:Y:S01]  /*6f10*/  LOP3.LUT R10, R18, 0x2, RZ, 0xfc, !PT ;  /* 0x00000002120a7812 */ /* 0x000fe200078efcff */
[----:B------:R-:W1:Y:S01]  /*6f20*/  S2UR UR9, SR_CgaCtaId ;  /* 0x00000000000979c3 */ /* 0x000e620000008800 */
[----:B------:R-:W-:Y:S01]  /*6f30*/  IMAD.MOV.U32 R13, RZ, RZ, RZ ;  /* 0x000000ffff0d7224 */ /* 0x000fe200078e00ff */
[----:B------:R-:W-:Y:S01]  /*6f40*/  ULDC UR4, c[0x0][0x600] ;  /* 0x0001800000047ab9 */ /* 0x000fe20000000800 */
[----:B------:R-:W-:Y:S01]  /*6f50*/  UMOV UR14, 0x5 ;  /* 0x00000005000e7882 */ /* 0x000fe20000000000 */
[----:B------:R-:W-:-:S02]  /*6f60*/  UIADD3 UR4, UR4, -0x1, URZ ;  /* 0xffffffff04047890 */ /* 0x000fc4000fffe03f */
[----:B------:R-:W-:Y:S02]  /*6f70*/  USHF.L.U32 UR5, UR10, UR5, URZ ;  /* 0x000000050a057299 */ /* 0x000fe4000800063f */
[----:B------:R-:W-:Y:S01]  /*6f80*/  ULOP3.LUT UR7, URZ, UR7, URZ, 0x33, !UPT ;  /* 0x000000073f077292 */ /* 0x000fe2000f8e333f */
[----:B------:R-:W-:Y:S01]  /*6f90*/  ULDC.64 UR24, c[0x0][0x198] ;  /* 0x0000660000187ab9 */ /* 0x000fe20000000a00 */
[----:B0-----:R-:W-:-:S05]  /*6fa0*/  VIADD R3, R3, 0x1f ;  /* 0x0000001f03037836 */ /* 0x001fca0000000000 */
[----:B------:R-:W-:Y:S01]  /*6fb0*/  SHF.R.S32.HI R4, RZ, 0x1f, R3 ;  /* 0x0000001fff047819 */ /* 0x000fe20000011403 */
[----:B-1----:R-:W-:-:S03]  /*6fc0*/  ULOP3.LUT UR8, UR9, 0x1, URZ, 0xc0, !UPT ;  /* 0x0000000109087892 */ /* 0x002fc6000f8ec03f */
[----:B------:R-:W-:Y:S01]  /*6fd0*/  LEA.HI R4, R4, R3, RZ, 0x5 ;  /* 0x0000000304047211 */ /* 0x000fe200078f28ff */
[----:B------:R-:W-:Y:S01]  /*6fe0*/  USHF.R.U32.HI UR26, URZ, 0x1, UR9 ;  /* 0x000000013f1a7899 */ /* 0x000fe20008011609 */
[----:B------:R-:W-:Y:S01]  /*6ff0*/  IMAD.MOV.U32 R3, RZ, RZ, 0x1 ;  /* 0x00000001ff037424 */ /* 0x000fe200078e00ff */
[----:B------:R-:W-:Y:S01]  /*7000*/  USHF.L.U32 UR6, UR9, 0x6, URZ ;  /* 0x0000000609067899 */ /* 0x000fe2000800063f */
[----:B------:R-:W-:Y:S01]  /*7010*/  SHF.R.S32.HI R8, RZ, 0x5, R4 ;  /* 0x00000005ff087819 */ /* 0x000fe20000011404 */
[----:B------:R-:W-:Y:S02]  /*7020*/  USHF.L.U32 UR27, UR9, 0xb, URZ ;  /* 0x0000000b091b7899 */ /* 0x000fe4000800063f */
[----:B------:R-:W-:Y:S02]  /*7030*/  ULOP3.LUT UR9, UR9, 0xfffffffe, URZ, 0xc0, !UPT ;  /* 0xfffffffe09097892 */ /* 0x000fe4000f8ec03f */
[----:B------:R-:W-:Y:S01]  /*7040*/  UISETP.GT.U32.AND UP0, UPT, UR8, 0xffff, UPT ;  /* 0x0000ffff0800788c */ /* 0x000fe2000bf04070 */
[----:B------:R-:W-:Y:S01]  /*7050*/  VIADD R9, R8, 0x1 ;  /* 0x0000000108097836 */ /* 0x000fe20000000000 */
[----:B------:R-:W-:-:S02]  /*7060*/  USHF.L.U32 UR13, UR10, UR9, URZ ;  /* 0x000000090a0d7299 */ /* 0x000fc4000800063f */
[----:B------:R-:W-:Y:S02]  /*7070*/  ULOP3.LUT UR9, UR9, 0x1, URZ, 0xfc, !UPT ;  /* 0x0000000109097892 */ /* 0x000fe4000f8efc3f */
[----:B------:R-:W-:Y:S02]  /*7080*/  USEL UR8, UR8, 0xffff, !UP0 ;  /* 0x0000ffff08087887 */ /* 0x000fe4000c000000 */
[----:B------:R-:W-:Y:S02]  /*7090*/  USHF.L.U32 UR9, UR10, UR9, URZ ;  /* 0x000000090a097299 */ /* 0x000fe4000800063f */
[----:B------:R-:W-:Y:S02]  /*70a0*/  ULOP3.LUT UR8, UR8, 0xffff, URZ, 0xc0, !UPT ;  /* 0x0000ffff08087892 */ /* 0x000fe4000f8ec03f */
[----:B------:R-:W-:Y:S02]  /*70b0*/  ULOP3.LUT UR6, UR6, 0x40, URZ, 0xc0, !UPT ;  /* 0x0000004006067892 */ /* 0x000fe4000f8ec03f */
[----:B------:R-:W-:-:S02]  /*70c0*/  ULOP3.LUT UR13, UR13, UR9, URZ, 0xfc, !UPT ;  /* 0x000000090d0d7292 */ /* 0x000fc4000f8efc3f */
[----:B------:R-:W-:-:S12]  /*70d0*/  USHF.L.U32 UR14, UR14, UR8, URZ ;  /* 0x000000080e0e7299 */ /* 0x000fd8000800063f */
.L_x_179:
[----:B------:R-:W-:-:S03]  /*70e0*/  UMOV UR8, 0xffffffff ;  /* 0xffffffff00087882 */ /* 0x000fc60000000000 */
[----:B------:R-:W-:Y:S05]  /*70f0*/  BRA.DIV UR8, `(.L_x_169) ;  /* 0x0000001208287947 */ /* 0x000fea000b800000 */
[----:B------:R-:W-:-:S13]  /*7100*/  ELECT P6, URZ, PT ;  /* 0x00000000003f782f */ /* 0x000fda00038c0000 */
.L_x_193:
[----:B------:R-:W0:Y:S01]  /*7110*/  LDC R4, c[0x0][0x28c] ;  /* 0x0000a300ff047b82 */ /* 0x000e220000000800 */
[----:B------:R-:W-:Y:S01]  /*7120*/  BSSY B1, `(.L_x_170) ;  /* 0x000003d000017945 */ /* 0x000fe20003800000 */
[----:B0-----:R-:W-:-:S13]  /*7130*/  ISETP.LT.OR P6, PT, R4, 0x1, !P6 ;  /* 0x000000010400780c */ /* 0x001fda00077c1670 */
[----:B------:R-:W-:Y:S05]  /*7140*/  @P6 BRA `(.L_x_171) ;  /* 0x0000000000e86947 */ /* 0x000fea0003800000 */
[----:B------:R-:W-:Y:S01]  /*7150*/  LEA R12, R12, UR26, 0x1 ;  /* 0x0000001a0c0c7c11 */ /* 0x000fe2000f8e08ff */
[----:B------:R-:W-:Y:S01]  /*7160*/  IMAD.MOV.U32 R20, RZ, RZ, RZ ;  /* 0x000000ffff147224 */ /* 0x000fe200078e00ff */
[----:B------:R-:W-:Y:S01]  /*7170*/  LEA R19, R19, UR6, 0x7 ;  /* 0x0000000613137c11 */ /* 0x000fe2000f8e38ff */
[----:B------:R-:W-:Y:S02]  /*7180*/  IMAD.MOV.U32 R4, RZ, RZ, R9 ;  /* 0x000000ffff047224 */ /* 0x000fe400078e0009 */
[----:B------:R-:W-:Y:S02]  /*7190*/  IMAD.MOV.U32 R5, RZ, RZ, R3 ;  /* 0x000000ffff057224 */ /* 0x000fe400078e0003 */
[----:B------:R-:W-:Y:S02]  /*71a0*/  IMAD.MOV.U32 R6, RZ, RZ, R13 ;  /* 0x000000ffff067224 */ /* 0x000fe400078e000d */
[----:B------:R-:W-:-:S07]  /*71b0*/  IMAD.SHL.U32 R15, R12, 0x40, RZ ;  /* 0x000000400c0f7824 */ /* 0x000fce00078e00ff */
.L_x_174:
[----:B------:R-:W0:Y:S01]  /*71c0*/  S2R R21, SR_CgaCtaId ;  /* 0x0000000000157919 */ /* 0x000e220000008800 */
[----:B------:R-:W-:Y:S02]  /*71d0*/  MOV R12, 0x400 ;  /* 0x00000400000c7802 */ /* 0x000fe40000000f00 */
[----:B------:R-:W-:-:S13]  /*71e0*/  ISETP.NE.AND P1, PT, R0, RZ, PT ;  /* 0x000000ff0000720c */ /* 0x000fda0003f25270 */
[----:B------:R-:W1:Y:S01]  /*71f0*/  @!P1 LDC R14, c[0x0][0x500] ;  /* 0x00014000ff0e9b82 */ /* 0x000e620000000800 */
[----:B0-----:R-:W-:Y:S02]  /*7200*/  LEA R23, R21, R12, 0x18 ;  /* 0x0000000c15177211 */ /* 0x001fe400078ec0ff */
[----:B------:R-:W-:-:S03]  /*7210*/  SHF.L.U32 R12, R5, 0x1f, RZ ;  /* 0x0000001f050c7819 */ /* 0x000fc600000006ff */
[----:B------:R-:W-:-:S04]  /*7220*/  IMAD R21, R6, 0x8, R23 ;  /* 0x0000000806157824 */ /* 0x000fc800078e0217 */
[----:B------:R-:W0:Y:S02]  /*7230*/  SYNCS.PHASECHK.TRANS64.TRYWAIT P0, [R21+URZ+0x38], R12 ;  /* 0x0000380c150075a7 */ /* 0x000e24000800017f */
[----:B01----:R-:W-:Y:S05]  /*7240*/  @!P0 BRA `(.L_x_172) ;  /* 0x0000000c00f48947 */ /* 0x003fea0003800000 */
.L_x_194:
[----:B0-----:R-:W-:Y:S01]  /*7250*/  PRMT R12, R10, 0x9910, RZ ;  /* 0x000099100a0c7816 */ /* 0x001fe200000000ff */
[----:B------:R0:W-:Y:S03]  /*7260*/  @!P1 SYNCS.ARRIVE.TRANS64 RZ, [R21+URZ], R14 ;  /* 0x0000000e15ff99a7 */ /* 0x0001e6000800003f */
[----:B------:R-:W-:-:S13]  /*7270*/  ISETP.NE.AND P0, PT, R12, 0x2, PT ;  /* 0x000000020c00780c */ /* 0x000fda0003f05270 */
[----:B0-----:R-:W-:Y:S05]  /*7280*/  @P0 BRA `(.L_x_173) ;  /* 0x0000000000040947 */ /* 0x001fea0003800000 */
[----:B------:R-:W-:Y:S01]  /*7290*/  BPT.TRAP 0x1 ;  /* 0x000000040000795c */ /* 0x000fe20000300000 */
.L_x_173:
[----:B------:R-:W-:Y:S01]  /*72a0*/  R2UR UR8, R6 ;  /* 0x00000000060872ca */ /* 0x000fe200000e0000 */
[----:B------:R-:W-:Y:S01]  /*72b0*/  VIADD R4, R4, 0xffffffff ;  /* 0xffffffff04047836 */ /* 0x000fe20000000000 */
[----:B------:R-:W-:Y:S01]  /*72c0*/  R2UR UR15, R23 ;  /* 0x00000000170f72ca */ /* 0x000fe200000e0000 */
[----:B------:R-:W-:Y:S01]  /*72d0*/  UIADD3 UR16, UP0, UR24, 0xf0, URZ ;  /* 0x000000f018107890 */ /* 0x000fe2000ff1e03f */
[----:B------:R-:W-:Y:S01]  /*72e0*/  R2UR UR22, R15 ;  /* 0x000000000f1672ca */ /* 0x000fe200000e0000 */
[----:B------:R-:W-:Y:S01]  /*72f0*/  UIADD3 UR30, UP1, UR24, 0x1f0, URZ ;  /* 0x000001f0181e7890 */ /* 0x000fe2000ff3e03f */
[----:B------:R-:W-:Y:S01]  /*7300*/  R2UR UR9, R21 ;  /* 0x00000000150972ca */ /* 0x000fe200000e0000 */
[----:B------:R-:W-:Y:S01]  /*7310*/  UIADD3.X UR17, URZ, UR25, URZ, UP0, !UPT ;  /* 0x000000193f117290 */ /* 0x000fe200087fe43f */
[----:B------:R-:W-:Y:S01]  /*7320*/  R2UR UR10, R20 ;  /* 0x00000000140a72ca */ /* 0x000fe200000e0000 */
[----:B------:R-:W-:Y:S01]  /*7330*/  VIADD R6, R6, 0x1 ;  /* 0x0000000106067836 */ /* 0x000fe20000000000 */
[----:B------:R-:W-:Y:S01]  /*7340*/  R2UR UR12, R7 ;  /* 0x00000000070c72ca */ /* 0x000fe200000e0000 */
[----:B------:R-:W-:Y:S01]  /*7350*/  UPRMT UR28, URZ, 0x5410, UR13 ;  /* 0x000054103f1c7896 */ /* 0x000fe2000800000d */
[----:B------:R-:W-:Y:S01]  /*7360*/  R2UR UR23, R19 ;  /* 0x00000000131772ca */ /* 0x000fe200000e0000 */
[----:B------:R-:W-:Y:S01]  /*7370*/  USHF.L.U32 UR8, UR8, 0xc, URZ ;  /* 0x0000000c08087899 */ /* 0x000fe2000800063f */
[----:B------:R-:W-:Y:S01]  /*7380*/  ISETP.GT.AND P1, PT, R4, 0x1, PT ;  /* 0x000000010400780c */ /* 0x000fe20003f24270 */
[----:B------:R-:W-:Y:S01]  /*7390*/  UIADD3.X UR31, URZ, UR25, URZ, UP1, !UPT ;  /* 0x000000193f1f7290 */ /* 0x000fe20008ffe43f */
[----:B------:R-:W-:Y:S01]  /*73a0*/  ISETP.NE.AND P0, PT, R6, 0x7, PT ;  /* 0x000000070600780c */ /* 0x000fe20003f05270 */
[----:B------:R-:W-:Y:S01]  /*73b0*/  ULEA UR11, UR26, UR8, 0xb ;  /* 0x000000081a0b7291 */ /* 0x000fe2000f8e583f */
[----:B------:R-:W-:Y:S01]  /*73c0*/  VIADD R20, R20, 0x20 ;  /* 0x0000002014147836 */ /* 0x000fe20000000000 */
[----:B------:R-:W-:Y:S01]  /*73d0*/  ULOP3.LUT UR8, UR8, 0x800, UR27, 0xf8, !UPT ;  /* 0x0000080008087892 */ /* 0x000fe2000f8ef81b */
[----:B------:R-:W-:Y:S01]  /*73e0*/  SEL R12, RZ, 0x1, P0 ;  /* 0x00000001ff0c7807 */ /* 0x000fe20000000000 */
[----:B------:R-:W-:Y:S01]  /*73f0*/  ULEA UR11, UR11, UR15, 0x2 ;  /* 0x0000000f0b0b7291 */ /* 0x000fe2000f8e103f */
[----:B------:R-:W-:Y:S01]  /*7400*/  SEL R6, R6, RZ, P0 ;  /* 0x000000ff06067207 */ /* 0x000fe20000000000 */
[----:B------:R-:W-:Y:S01]  /*7410*/  ULEA UR8, UR8, UR15, 0x2 ;  /* 0x0000000f08087291 */ /* 0x000fe2000f8e103f */
[----:B------:R-:W-:Y:S01]  /*7420*/  LOP3.LUT R5, R5, R12, RZ, 0x3c, !PT ;  /* 0x0000000c05057212 */ /* 0x000fe200078e3cff */
[----:B------:R-:W-:-:S02]  /*7430*/  UIADD3 UR20, UR11, 0x180, URZ ;  /* 0x000001800b147890 */ /* 0x000fc4000fffe03f */
[----:B------:R-:W-:Y:S02]  /*7440*/  UPRMT UR15, URZ, 0x5410, UR14 ;  /* 0x000054103f0f7896 */ /* 0x000fe4000800000e */
[----:B------:R-:W-:Y:S01]  /*7450*/  UIADD3 UR21, UR8, 0x1c180, URZ ;  /* 0x0001c18008157890 */ /* 0x000fe2000fffe03f */
[----:B------:R-:W-:Y:S01]  /*7460*/  UMOV UR18, 0x0 ;  /* 0x0000000000127882 */ /* 0x000fe20000000000 */
[----:B------:R-:W-:Y:S01]  /*7470*/  UMOV UR19, 0x10000000 ;  /* 0x1000000000137882 */ /* 0x000fe20000000000 */
[----:B------:R-:W-:Y:S01]  /*7480*/  UMOV UR11, UR22 ;  /* 0x00000016000b7c82 */ /* 0x000fe20008000000 */
[----:B------:R-:W-:-:S03]  /*7490*/  UMOV UR8, UR20 ;  /* 0x0000001400087c82 */ /* 0x000fc60008000000 */
[----:B------:R0:W-:Y:S02]  /*74a0*/  UTMALDG.3D.MULTICAST [UR8], [UR16], UR15, desc[UR18] ;  /* 0x00001208100073b4 */ /* 0x0001e4000801180f */
[----:B0-----:R-:W-:Y:S01]  /*74b0*/  UMOV UR8, UR21 ;  /* 0x0000001500087c82 */ /* 0x001fe20008000000 */
[----:B------:R-:W-:Y:S02]  /*74c0*/  UMOV UR11, UR23 ;  /* 0x00000017000b7c82 */ /* 0x000fe40008000000 */
[----:B------:R0:W-:Y:S02]  /*74d0*/  UTMALDG.3D.MULTICAST [UR8], [UR30], UR28, desc[UR18] ;  /* 0x000012081e0073b4 */ /* 0x0001e4000801181c */
[----:B0-----:R-:W-:Y:S05]  /*74e0*/  @P1 BRA `(.L_x_174) ;  /* 0xfffffffc00341947 */ /* 0x001fea000383ffff */
.L_x_171:
[----:B------:R-:W-:Y:S05]  /*74f0*/  BSYNC B1 ;  /* 0x0000000000017941 */ /* 0x000fea0003800000 */
.L_x_170:
[----:B------:R-:W-:Y:S01]  /*7500*/  LOP3.LUT P1, RZ, R11, 0xff, RZ, 0xc0, !PT ;  /* 0x000000ff0bff7812 */ /* 0x000fe2000782c0ff */
[C---:B------:R-:W-:Y:S01]  /*7510*/  IMAD.IADD R13, R8.reuse, 0x1, R13 ;  /* 0x00000001080d7824 */ /* 0x040fe200078e020d */
[----:B------:R-:W-:Y:S01]  /*7520*/  ULDC.64 UR8, c[0x0][0x650] ;  /* 0x0001940000087ab9 */ /* 0x000fe20000000a00 */
[C---:B------:R-:W-:Y:S01]  /*7530*/  ISETP.GE.U32.AND P2, PT, R8.reuse, 0x7, PT ;  /* 0x000000070800780c */ /* 0x040fe20003f46070 */
[----:B------:R-:W-:Y:S01]  /*7540*/  BSSY B1, `(.L_x_175) ;  /* 0x000006d000017945 */ /* 0x000fe20003800000 */
[C---:B------:R-:W-:Y:S01]  /*7550*/  IMAD.WIDE.U32 R4, R13.reuse, 0x24924925, RZ ;  /* 0x249249250d047825 */ /* 0x040fe200078e00ff */
[----:B------:R-:W-:Y:S02]  /*7560*/  ISETP.GT.U32.AND P0, PT, R13, 0x6, PT ;  /* 0x000000060d00780c */ /* 0x000fe40003f04070 */
[----:B------:R-:W-:Y:S01]  /*7570*/  PRMT R11, RZ, 0x7610, R11 ;  /* 0x00007610ff0b7816 */ /* 0x000fe2000000000b */
[----:B------:R-:W-:Y:S01]  /*7580*/  IMAD.MOV.U32 R12, RZ, RZ, -0x1 ;  /* 0xffffffffff0c7424 */ /* 0x000fe200078e00ff */
[----:B------:R-:W-:Y:S01]  /*7590*/  ISETP.LT.U32.AND P0, PT, R8, 0x7, P0 ;  /* 0x000000070800780c */ /* 0x000fe20000701070 */
[----:B------:R-:W-:-:S02]  /*75a0*/  IMAD.MOV.U32 R19, RZ, RZ, -0x1 ;  /* 0xffffffffff137424 */ /* 0x000fc400078e00ff */
[----:B------:R-:W0:Y:S01]  /*75b0*/  @P1 S2R R7, SR_CgaCtaId ;  /* 0x0000000000071919 */ /* 0x000e220000008800 */
[----:B------:R-:W-:Y:S02]  /*75c0*/  SEL R4, RZ, 0x1, !P0 ;  /* 0x00000001ff047807 */ /* 0x000fe40004000000 */
[----:B------:R-:W-:Y:S02]  /*75d0*/  IADD3 R16, P0, R16, UR36, RZ ;  /* 0x0000002410107c10 */ /* 0x000fe4000ff1e0ff */
[----:B------:R-:W-:Y:S02]  /*75e0*/  @P1 MOV R6, 0x400 ;  /* 0x0000040000061802 */ /* 0x000fe40000000f00 */
[----:B------:R-:W-:Y:S02]  /*75f0*/  IADD3.X R17, R17, UR42, RZ, P0, !PT ;  /* 0x0000002a11117c10 */ /* 0x000fe400087fe4ff */
[----:B------:R-:W-:Y:S02]  /*7600*/  ISETP.GE.U32.AND P0, PT, R16, UR8, PT ;  /* 0x0000000810007c0c */ /* 0x000fe4000bf06070 */
[----:B------:R-:W-:-:S02]  /*7610*/  LOP3.LUT R3, R3, R4, RZ, 0x3c, !PT ;  /* 0x0000000403037212 */ /* 0x000fc400078e3cff */
[----:B------:R-:W-:Y:S02]  /*7620*/  ISETP.GE.U32.AND.EX P0, PT, R17, UR9, PT, P0 ;  /* 0x0000000911007c0c */ /* 0x000fe4000bf06100 */
[----:B0-----:R-:W-:Y:S01]  /*7630*/  @P1 LEA R6, R7, R6, 0x18 ;  /* 0x0000000607061211 */ /* 0x001fe200078ec0ff */
[----:B------:R-:W-:-:S03]  /*7640*/  IMAD.IADD R7, R13, 0x1, -R5 ;  /* 0x000000010d077824 */ /* 0x000fc600078e0a05 */
[----:B------:R0:W-:Y:S02]  /*7650*/  @P1 SYNCS.ARRIVE.TRANS64.A1T0 RZ, [R6+URZ+0x88], RZ ;  /* 0x000088ff06ff19a7 */ /* 0x0001e4000810003f */
[----:B------:R-:W-:-:S04]  /*7660*/  LEA.HI R7, R7, R5, RZ, 0x1f ;  /* 0x0000000507077211 */ /* 0x000fc800078ff8ff */
[----:B------:R-:W-:Y:S01]  /*7670*/  SHF.R.U32.HI R4, RZ, 0x2, R7 ;  /* 0x00000002ff047819 */ /* 0x000fe20000011607 */
[----:B------:R-:W-:-:S03]  /*7680*/  IMAD.MOV.U32 R7, RZ, RZ, -0x1 ;  /* 0xffffffffff077424 */ /* 0x000fc600078e00ff */
[--C-:B------:R-:W-:Y:S01]  /*7690*/  @P2 LOP3.LUT R3, R3, 0x1, R4.reuse, 0x78, !PT ;  /* 0x0000000103032812 */ /* 0x100fe200078e7804 */
[----:B------:R-:W-:Y:S01]  /*76a0*/  IMAD R13, R4, -0x7, R13 ;  /* 0xfffffff9040d7824 */ /* 0x000fe200078e020d */
[----:B------:R-:W-:Y:S01]  /*76b0*/  PRMT R4, RZ, 0x7610, R4 ;  /* 0x00007610ff047816 */ /* 0x000fe20000000004 */
[----:B0-----:R-:W-:Y:S06]  /*76c0*/  @P0 BRA `(.L_x_176) ;  /* 0x0000000400500947 */ /* 0x001fec0003800000 */
[----:B------:R-:W0:Y:S01]  /*76d0*/  S2R R15, SR_CTAID.X ;  /* 0x00000000000f7919 */ /* 0x000e220000002500 */
[----:B------:R-:W-:Y:S01]  /*76e0*/  ULDC.64 UR8, c[0x0][0x628] ;  /* 0x00018a0000087ab9 */ /* 0x000fe20000000a00 */
[----:B------:R-:W1:Y:S01]  /*76f0*/  LDC R20, c[0x0][0x144] ;  /* 0x00005100ff147b82 */ /* 0x000e620000000800 */
[----:B------:R-:W-:Y:S01]  /*7700*/  ISETP.NE.U32.AND P0, PT, RZ, UR8, PT ;  /* 0x00000008ff007c0c */ /* 0x000fe2000bf05070 */
[----:B------:R-:W2:Y:S01]  /*7710*/  S2R R12, SR_CTAID.Y ;  /* 0x00000000000c7919 */ /* 0x000ea20000002600 */
[----:B------:R-:W-:Y:S01]  /*7720*/  ULDC UR10, c[0x0][0x150] ;  /* 0x00005400000a7ab9 */ /* 0x000fe20000000800 */
[----:B------:R-:W-:Y:S01]  /*7730*/  ULDC UR11, c[0x0][0x630] ;  /* 0x00018c00000b7ab9 */ /* 0x000fe20000000800 */
[----:B------:R-:W-:Y:S01]  /*7740*/  ISETP.NE.AND.EX P0, PT, RZ, UR9, PT, P0 ;  /* 0x00000009ff007c0c */ /* 0x000fe2000bf05300 */
[----:B------:R-:W-:Y:S01]  /*7750*/  IMAD.MOV.U32 R4, RZ, RZ, R16 ;  /* 0x000000ffff047224 */ /* 0x000fe200078e0010 */
[----:B0-----:R-:W-:-:S05]  /*7760*/  I2FP.F32.U32 R5, R15 ;  /* 0x0000000f00057245 */ /* 0x001fca0000201000 */
[----:B------:R-:W-:Y:S01]  /*7770*/  FMUL R21, R5, UR10 ;  /* 0x0000000a05157c20 */ /* 0x000fe20008400000 */
[----:B------:R-:W-:-:S05]  /*7780*/  IMAD.MOV.U32 R5, RZ, RZ, R17 ;  /* 0x000000ffff057224 */ /* 0x000fca00078e0011 */
[----:B--2---:R-:W-:Y:S05]  /*7790*/  @!P0 BRA `(.L_x_177) ;  /* 0x0000000000288947 */ /* 0x004fea0003800000 */
[----:B------:R-:W-:Y:S02]  /*77a0*/  ULDC UR10, c[0x0][0x634] ;  /* 0x00018d00000a7ab9 */ /* 0x000fe40000000800 */
[----:B------:R-:W-:-:S05]  /*77b0*/  IADD3 R5, P0, R16, UR10, RZ ;  /* 0x0000000a10057c10 */ /* 0x000fca000ff1e0ff */
[----:B------:R-:W-:-:S04]  /*77c0*/  IMAD.X R19, RZ, RZ, R17, P0 ;  /* 0x000000ffff137224 */ /* 0x000fc800000e0611 */
[----:B------:R-:W-:-:S04]  /*77d0*/  IMAD.WIDE.U32 R6, R19, UR8, RZ ;  /* 0x0000000813067c25 */ /* 0x000fc8000f8e00ff */
[----:B------:R-:W-:-:S04]  /*77e0*/  IMAD.WIDE.U32 R6, P0, R5, UR9, R6 ;  /* 0x0000000905067c25 */ /* 0x000fc8000f800006 */
[----:B------:R-:W-:-:S04]  /*77f0*/  IMAD.WIDE.U32 R4, R5, UR8, RZ ;  /* 0x0000000805047c25 */ /* 0x000fc8000f8e00ff */
[----:B------:R-:W-:Y:S01]  /*7800*/  IMAD.MOV.U32 R4, RZ, RZ, R7 ;  /* 0x000000ffff047224 */ /* 0x000fe200078e0007 */
[----:B------:R-:W-:Y:S01]  /*7810*/  IADD3 RZ, P1, R5, R6, RZ ;  /* 0x0000000605ff7210 */ /* 0x000fe20007f3e0ff */
[----:B------:R-:W-:-:S04]  /*7820*/  IMAD.X R5, RZ, RZ, RZ, P0 ;  /* 0x000000ffff057224 */ /* 0x000fc800000e06ff */
[----:B------:R-:W-:-:S08]  /*7830*/  IMAD.WIDE.U32.X R4, R19, UR9, R4, P1 ;  /* 0x0000000913047c25 */ /* 0x000fd000088e0404 */
.L_x_177:
[--C-:B------:R-:W-:Y:S01]  /*7840*/  SHF.R.U64 R14, R4, UR11, R5.reuse ;  /* 0x0000000b040e7c19 */ /* 0x100fe20008001205 */
[----:B------:R-:W0:Y:S01]  /*7850*/  F2I.U32.TRUNC.NTZ R21, R21 ;  /* 0x0000001500157305 */ /* 0x000e22000020f000 */
[----:B------:R-:W-:Y:S01]  /*7860*/  SHF.R.U32.HI R4, RZ, UR11, R5 ;  /* 0x0000000bff047c19 */ /* 0x000fe20008011605 */
[----:B------:R-:W-:Y:S01]  /*7870*/  ULDC.64 UR8, c[0x0][0x620] ;  /* 0x0001880000087ab9 */ /* 0x000fe20000000a00 */
[----:B------:R-:W-:Y:S01]  /*7880*/  IADD3 R7, P0, RZ, -R14, RZ ;  /* 0x8000000eff077210 */ /* 0x000fe20007f1e0ff */
[----:B------:R-:W-:-:S04]  /*7890*/  ULDC.64 UR10, c[0x0][0x640] ;  /* 0x00019000000a7ab9 */ /* 0x000fc80000000a00 */
[----:B------:R-:W-:Y:S01]  /*78a0*/  IMAD.X R4, RZ, RZ, ~R4, P0 ;  /* 0x000000ffff047224 */ /* 0x000fe200000e0e04 */
[----:B------:R-:W-:-:S03]  /*78b0*/  ISETP.NE.U32.AND P0, PT, RZ, UR10, PT ;  /* 0x0000000aff007c0c */ /* 0x000fc6000bf05070 */
[----:B------:R-:W-:Y:S01]  /*78c0*/  IMAD R6, R4, UR8, RZ ;  /* 0x0000000804067c24 */ /* 0x000fe2000f8e02ff */
[----:B------:R-:W-:Y:S01]  /*78d0*/  ISETP.NE.AND.EX P0, PT, RZ, UR11, PT, P0 ;  /* 0x0000000bff007c0c */ /* 0x000fe2000bf05300 */
[----:B------:R-:W-:Y:S01]  /*78e0*/  IMAD.WIDE.U32 R4, R7, UR8, R16 ;  /* 0x0000000807047c25 */ /* 0x000fe2000f8e0010 */
[----:B------:R-:W-:-:S03]  /*78f0*/  ULDC UR8, c[0x0][0x618] ;  /* 0x0001860000087ab9 */ /* 0x000fc60000000800 */
[----:B------:R-:W-:Y:S01]  /*7900*/  IMAD R7, R7, UR9, R6 ;  /* 0x0000000907077c24 */ /* 0x000fe2000f8e0206 */
[----:B------:R-:W-:Y:S01]  /*7910*/  ULDC UR9, c[0x0][0x154] ;  /* 0x0000550000097ab9 */ /* 0x000fe20000000800 */
[----:B0-----:R-:W-:Y:S02]  /*7920*/  IMAD.MOV R6, RZ, RZ, -R21 ;  /* 0x000000ffff067224 */ /* 0x001fe400078e0a15 */
[----:B------:R-:W0:Y:S01]  /*7930*/  LDC R21, c[0x0][0x148] ;  /* 0x00005200ff157b82 */ /* 0x000e220000000800 */
[----:B------:R-:W-:Y:S02]  /*7940*/  IMAD.IADD R5, R5, 0x1, R7 ;  /* 0x0000000105057824 */ /* 0x000fe400078e0207 */
[----:B-1----:R-:W-:Y:S01]  /*7950*/  IMAD R15, R20, R6, R15 ;  /* 0x00000006140f7224 */ /* 0x002fe200078e020f */
[----:B------:R-:W-:Y:S02]  /*7960*/  I2FP.F32.U32 R6, R12 ;  /* 0x0000000c00067245 */ /* 0x000fe40000201000 */
[----:B------:R-:W-:-:S02]  /*7970*/  SHF.R.U64 R19, R4, UR8, R5 ;  /* 0x0000000804137c19 */ /* 0x000fc40008001205 */
[----:B------:R-:W-:Y:S01]  /*7980*/  SHF.R.U32.HI R4, RZ, UR8, R5 ;  /* 0x00000008ff047c19 */ /* 0x000fe20008011605 */
[----:B------:R-:W-:Y:S01]  /*7990*/  FMUL R6, R6, UR9 ;  /* 0x0000000906067c20 */ /* 0x000fe20008400000 */
[----:B------:R-:W-:Y:S02]  /*79a0*/  ULDC UR8, c[0x0][0x608] ;  /* 0x0001820000087ab9 */ /* 0x000fe40000000800 */
[--C-:B------:R-:W-:Y:S01]  /*79b0*/  SHF.R.U64 R22, R19, UR8, R4.reuse ;  /* 0x0000000813167c19 */ /* 0x100fe20008001204 */
[----:B------:R1:W2:Y:S01]  /*79c0*/  F2I.U32.TRUNC.NTZ R24, R6 ;  /* 0x0000000600187305 */ /* 0x0002a2000020f000 */
[----:B------:R-:W-:Y:S01]  /*79d0*/  SHF.R.U32.HI R5, RZ, UR8, R4 ;  /* 0x00000008ff057c19 */ /* 0x000fe20008011604 */
[----:B------:R-:W-:-:S03]  /*79e0*/  ULDC UR8, c[0x0][0x658] ;  /* 0x0001960000087ab9 */ /* 0x000fc60000000800 */
[--C-:B------:R-:W-:Y:S02]  /*79f0*/  SHF.R.U64 R20, R22, UR8, R5.reuse ;  /* 0x0000000816147c19 */ /* 0x100fe40008001205 */
[----:B------:R-:W-:-:S03]  /*7a00*/  SHF.R.U32.HI R23, RZ, UR8, R5 ;  /* 0x00000008ff177c19 */ /* 0x000fc60008011605 */
[----:B------:R-:W-:Y:S02]  /*7a10*/  IMAD.MOV.U32 R4, RZ, RZ, R20 ;  /* 0x000000ffff047224 */ /* 0x000fe400078e0014 */
[----:B------:R-:W-:Y:S01]  /*7a20*/  IMAD.MOV.U32 R5, RZ, RZ, R23 ;  /* 0x000000ffff057224 */ /* 0x000fe200078e0017 */
[----:B-1----:R-:W-:Y:S06]  /*7a30*/  @!P0 BRA `(.L_x_178) ;  /* 0x0000000000288947 */ /* 0x002fec0003800000 */
        /* <DEDUP_REMOVED lines=10> */
.L_x_178:
[----:B------:R-:W-:Y:S01]  /*7ae0*/  ISETP.NE.AND P0, PT, R2, 0x1, PT ;  /* 0x000000010200780c */ /* 0x000fe20003f05270 */
[----:B------:R-:W-:Y:S01]  /*7af0*/  ULDC UR8, c[0x0][0x648] ;  /* 0x0001920000087ab9 */ /* 0x000fe20000000800 */
[----:B------:R-:W-:Y:S01]  /*7b00*/  LOP3.LUT R22, R22, UR7, RZ, 0xc0, !PT ;  /* 0x0000000716167c12 */ /* 0x000fe2000f8ec0ff */
[----:B--2---:R-:W-:Y:S01]  /*7b10*/  IMAD.MOV R24, RZ, RZ, -R24 ;  /* 0x000000ffff187224 */ /* 0x004fe200078e0a18 */
[----:B------:R-:W-:Y:S01]  /*7b20*/  SHF.R.U64 R5, R4, UR8, R5 ;  /* 0x0000000804057c19 */ /* 0x000fe20008001205 */
[----:B------:R-:W-:Y:S01]  /*7b30*/  ULDC UR8, c[0x0][0x638] ;  /* 0x00018e0000087ab9 */ /* 0x000fe20000000800 */
[----:B------:R-:W-:Y:S01]  /*7b40*/  LOP3.LUT R19, R19, UR4, RZ, 0xc0, !PT ;  /* 0x0000000413137c12 */ /* 0x000fe2000f8ec0ff */
[----:B------:R-:W-:Y:S01]  /*7b50*/  ULDC UR9, c[0x0][0x610] ;  /* 0x0001840000097ab9 */ /* 0x000fe20000000800 */
[----:B------:R-:W-:Y:S02]  /*7b60*/  IMAD.MOV.U32 R4, RZ, RZ, 0x1 ;  /* 0x00000001ff047424 */ /* 0x000fe400078e00ff */
[----:B------:R-:W-:-:S02]  /*7b70*/  IMAD.MOV R7, RZ, RZ, -R5 ;  /* 0x000000ffff077224 */ /* 0x000fc400078e0a05 */
[----:B------:R-:W-:Y:S02]  /*7b80*/  IMAD R22, R5, UR5, R22 ;  /* 0x0000000505167c24 */ /* 0x000fe4000f8e0216 */
[----:B0-----:R-:W-:Y:S02]  /*7b90*/  @P0 IMAD R15, R21, R24, R12 ;  /* 0x00000018150f0224 */ /* 0x001fe400078e020c */
[----:B------:R-:W-:Y:S01]  /*7ba0*/  IMAD R20, R7, UR8, R20 ;  /* 0x0000000807147c24 */ /* 0x000fe2000f8e0214 */
[----:B------:R-:W-:Y:S01]  /*7bb0*/  ULDC UR8, c[0x0][0x600] ;  /* 0x0001800000087ab9 */ /* 0x000fe20000000800 */
[----:B------:R-:W-:Y:S02]  /*7bc0*/  IMAD R15, R22, UR9, R15 ;  /* 0x00000009160f7c24 */ /* 0x000fe4000f8e020f */
[----:B------:R-:W-:Y:S02]  /*7bd0*/  IMAD R20, R20, UR8, R19 ;  /* 0x0000000814147c24 */ /* 0x000fe4000f8e0213 */
[----:B------:R-:W-:-:S03]  /*7be0*/  IMAD.MOV.U32 R7, RZ, RZ, R14 ;  /* 0x000000ffff077224 */ /* 0x000fc600078e000e */
[----:B------:R-:W-:Y:S02]  /*7bf0*/  SEL R19, R20, R15, !P0 ;  /* 0x0000000f14137207 */ /* 0x000fe40004000000 */
[----:B------:R-:W-:-:S07]  /*7c00*/  SEL R12, R15, R20, !P0 ;  /* 0x000000140f0c7207 */ /* 0x000fce0004000000 */
.L_x_176:
[----:B------:R-:W-:Y:S05]  /*7c10*/  BSYNC B1 ;  /* 0x0000000000017941 */ /* 0x000fea0003800000 */
.L_x_175:
[----:B------:R-:W-:-:S13]  /*7c20*/  LOP3.LUT P0, RZ, R4, 0xff, RZ, 0xc0, !PT ;  /* 0x000000ff04ff7812 */ /* 0x000fda000780c0ff */
[----:B------:R-:W-:Y:S05]  /*7c30*/  @P0 BRA `(.L_x_179) ;  /* 0xfffffff400280947 */ /* 0x000fea000383ffff */
[----:B------:R-:W-:Y:S05]  /*7c40*/  BSYNC B0 ;  /* 0x0000000000007941 */ /* 0x000fea0003800000 */
.L_x_168:
[----:B------:R-:W-:-:S03]  /*7c50*/  UMOV UR8, 0xffffffff ;  /* 0xffffffff00087882 */ /* 0x000fc60000000000 */
[----:B------:R-:W-:Y:S05]  /*7c60*/  BRA.DIV UR8, `(.L_x_180) ;  /* 0x0000000608807947 */ /* 0x000fea000b800000 */
[----:B------:R-:W-:-:S13]  /*7c70*/  ELECT P6, URZ, PT ;  /* 0x00000000003f782f */ /* 0x000fda00038c0000 */
.L_x_197:
[----:B------:R-:W-:Y:S04]  /*7c80*/  BSSY B0, `(.L_x_181) ;  /* 0x0000046000007945 */ /* 0x000fe80003800000 */
[----:B------:R-:W-:Y:S05]  /*7c90*/  @!P6 BRA `(.L_x_182) ;  /* 0x000000040010e947 */ /* 0x000fea0003800000 */
[----:B------:R-:W-:-:S04]  /*7ca0*/  LOP3.LUT R18, R18, 0x2, RZ, 0xfc, !PT ;  /* 0x0000000212127812 */ /* 0x000fc800078efcff */
[----:B------:R-:W-:-:S13]  /*7cb0*/  ISETP.NE.AND P0, PT, R18, 0x3, PT ;  /* 0x000000031200780c */ /* 0x000fda0003f05270 */
[----:B------:R-:W-:Y:S05]  /*7cc0*/  @!P0 BRA `(.L_x_183) ;  /* 0x0000000000048947 */ /* 0x000fea0003800000 */
[----:B------:R-:W-:Y:S01]  /*7cd0*/  BPT.TRAP 0x1 ;  /* 0x000000040000795c */ /* 0x000fe20000300000 */
.L_x_183:
[----:B------:R-:W0:Y:S01]  /*7ce0*/  S2R R5, SR_CgaCtaId ;  /* 0x0000000000057919 */ /* 0x000e220000008800 */
[----:B------:R-:W-:Y:S02]  /*7cf0*/  MOV R0, 0x400 ;  /* 0x0000040000007802 */ /* 0x000fe40000000f00 */
[----:B------:R-:W-:Y:S02]  /*7d00*/  SHF.L.U32 R4, R3, 0x1f, RZ ;  /* 0x0000001f03047819 */ /* 0x000fe400000006ff */
[----:B0-----:R-:W-:-:S05]  /*7d10*/  LEA R0, R5, R0, 0x18 ;  /* 0x0000000005007211 */ /* 0x001fca00078ec0ff */
[----:B------:R-:W-:-:S04]  /*7d20*/  VIADD R0, R0, 0x38 ;  /* 0x0000003800007836 */ /* 0x000fc80000000000 */
[C---:B------:R-:W-:Y:S02]  /*7d30*/  IMAD R7, R13.reuse, 0x8, R0 ;  /* 0x000000080d077824 */ /* 0x040fe400078e0200 */
[----:B------:R-:W-:Y:S02]  /*7d40*/  VIADD R13, R13, 0x1 ;  /* 0x000000010d0d7836 */ /* 0x000fe40000000000 */
[----:B------:R-:W0:Y:S03]  /*7d50*/  SYNCS.PHASECHK.TRANS64.TRYWAIT P0, [R7+URZ], R4 ;  /* 0x00000004070075a7 */ /* 0x000e26000800017f */
[----:B------:R-:W-:-:S04]  /*7d60*/  ISETP.NE.AND P1, PT, R13, 0x7, PT ;  /* 0x000000070d00780c */ /* 0x000fc80003f25270 */
[----:B------:R-:W-:Y:S02]  /*7d70*/  SEL R2, RZ, 0x1, P1 ;  /* 0x00000001ff027807 */ /* 0x000fe40000800000 */
[----:B------:R-:W-:Y:S02]  /*7d80*/  SEL R13, R13, RZ, P1 ;  /* 0x000000ff0d0d7207 */ /* 0x000fe40000800000 */
[----:B------:R-:W-:-:S03]  /*7d90*/  LOP3.LUT R6, R3, R2, RZ, 0x3c, !PT ;  /* 0x0000000203067212 */ /* 0x000fc600078e3cff */
[----:B------:R-:W-:Y:S01]  /*7da0*/  IMAD R8, R13, 0x8, R0 ;  /* 0x000000080d087824 */ /* 0x000fe200078e0200 */
[----:B------:R-:W-:Y:S01]  /*7db0*/  SHF.L.U32 R5, R6, 0x1f, RZ ;  /* 0x0000001f06057819 */ /* 0x000fe200000006ff */
[----:B0-----:R-:W-:Y:S06]  /*7dc0*/  @!P0 BRA `(.L_x_184) ;  /* 0x0000000400488947 */ /* 0x001fec0003800000 */
.L_x_198:
[----:B------:R-:W1:Y:S01]  /*7dd0*/  SYNCS.PHASECHK.TRANS64.TRYWAIT P0, [R8+URZ], R5 ;  /* 0x00000005080075a7 */ /* 0x000e62000800017f */
[----:B------:R-:W-:-:S05]  /*7de0*/  VIADD R2, R13, 0x1 ;  /* 0x000000010d027836 */ /* 0x000fca0000000000 */
[----:B------:R-:W-:-:S04]  /*7df0*/  ISETP.NE.AND P1, PT, R2, 0x7, PT ;  /* 0x000000070200780c */ /* 0x000fc80003f25270 */
[----:B------:R-:W-:Y:S02]  /*7e00*/  SEL R3, RZ, 0x1, P1 ;  /* 0x00000001ff037807 */ /* 0x000fe40000800000 */
[----:B0-----:R-:W-:Y:S02]  /*7e10*/  SEL R7, R2, RZ, P1 ;  /* 0x000000ff02077207 */ /* 0x001fe40000800000 */
[----:B------:R-:W-:-:S03]  /*7e20*/  LOP3.LUT R6, R6, R3, RZ, 0x3c, !PT ;  /* 0x0000000306067212 */ /* 0x000fc600078e3cff */
[----:B------:R-:W-:Y:S01]  /*7e30*/  IMAD R9, R7, 0x8, R0 ;  /* 0x0000000807097824 */ /* 0x000fe200078e0200 */
[----:B------:R-:W-:Y:S01]  /*7e40*/  SHF.L.U32 R4, R6, 0x1f, RZ ;  /* 0x0000001f06047819 */ /* 0x000fe200000006ff */
[----:B-1----:R-:W-:Y:S06]  /*7e50*/  @!P0 BRA `(.L_x_185) ;  /* 0x0000000400388947 */ /* 0x002fec0003800000 */
.L_x_199:
[----:B------:R-:W1:Y:S01]  /*7e60*/  SYNCS.PHASECHK.TRANS64.TRYWAIT P0, [R9+URZ], R4 ;  /* 0x00000004090075a7 */ /* 0x000e62000800017f */
[----:B------:R-:W-:-:S05]  /*7e70*/  VIADD R2, R7, 0x1 ;  /* 0x0000000107027836 */ /* 0x000fca0000000000 */
[----:B------:R-:W-:-:S04]  /*7e80*/  ISETP.NE.AND P1, PT, R2, 0x7, PT ;  /* 0x000000070200780c */ /* 0x000fc80003f25270 */
[----:B------:R-:W-:Y:S02]  /*7e90*/  SEL R3, RZ, 0x1, P1 ;  /* 0x00000001ff037807 */ /* 0x000fe40000800000 */
[----:B------:R-:W-:Y:S02]  /*7ea0*/  SEL R7, R2, RZ, P1 ;  /* 0x000000ff02077207 */ /* 0x000fe40000800000 */
[----:B------:R-:W-:-:S03]  /*7eb0*/  LOP3.LUT R6, R6, R3, RZ, 0x3c, !PT ;  /* 0x0000000306067212 */ /* 0x000fc600078e3cff */
[----:B0-----:R-:W-:Y:S01]  /*7ec0*/  IMAD R8, R7, 0x8, R0 ;  /* 0x0000000807087824 */ /* 0x001fe200078e0200 */
[----:B------:R-:W-:Y:S01]  /*7ed0*/  SHF.L.U32 R5, R6, 0x1f, RZ ;  /* 0x0000001f06057819 */ /* 0x000fe200000006ff */
[----:B-1----:R-:W-:Y:S06]  /*7ee0*/  @!P0 BRA `(.L_x_186) ;  /* 0x0000000400288947 */ /* 0x002fec0003800000 */
.L_x_200:
        /* <DEDUP_REMOVED lines=9> */
.L_x_201:
[----:B------:R-:W1:Y:S01]  /*7f80*/  SYNCS.PHASECHK.TRANS64.TRYWAIT P0, [R9+URZ], R4 ;  /* 0x00000004090075a7 */ /* 0x000e62000800017f */
[----:B------:R-:W-:-:S05]  /*7f90*/  VIADD R2, R7, 0x1 ;  /* 0x0000000107027836 */ /* 0x000fca0000000000 */
[----:B------:R-:W-:-:S04]  /*7fa0*/  ISETP.NE.AND P1, PT, R2, 0x7, PT ;  /* 0x000000070200780c */ /* 0x000fc80003f25270 */
[----:B------:R-:W-:Y:S02]  /*7fb0*/  SEL R3, RZ, 0x1, P1 ;  /* 0x00000001ff037807 */ /* 0x000fe40000800000 */
[----:B------:R-:W-:Y:S02]  /*7fc0*/  SEL R7, R2, RZ, P1 ;  /* 0x000000ff02077207 */ /* 0x000fe40000800000 */
[----:B------:R-:W-:-:S03]  /*7fd0*/  LOP3.LUT R11, R6, R3, RZ, 0x3c, !PT ;  /* 0x00000003060b7212 */ /* 0x000fc600078e3cff */
[----:B------:R-:W-:Y:S01]  /*7fe0*/  IMAD R6, R7, 0x8, R0 ;  /* 0x0000000807067824 */ /* 0x000fe200078e0200 */
[----:B0-----:R-:W-:Y:S01]  /*7ff0*/  SHF.L.U32 R5, R11, 0x1f, RZ ;  /* 0x0000001f0b057819 */ /* 0x001fe200000006ff */
[----:B-1----:R-:W-:Y:S06]  /*8000*/  @!P0 BRA `(.L_x_188) ;  /* 0x0000000400088947 */ /* 0x002fec0003800000 */
.L_x_202:
[----:B------:R-:W1:Y:S01]  /*8010*/  SYNCS.PHASECHK.TRANS64.TRYWAIT P0, [R6+URZ], R5 ;  /* 0x00000005060075a7 */ /* 0x000e62000800017f */
[----:B------:R-:W-:-:S05]  /*8020*/  VIADD R2, R7, 0x1 ;  /* 0x0000000107027836 */ /* 0x000fca0000000000 */
[----:B------:R-:W-:-:S04]  /*8030*/  ISETP.NE.AND P1, PT, R2, 0x7, PT ;  /* 0x000000070200780c */ /* 0x000fc80003f25270 */
[----:B0-----:R-:W-:Y:S02]  /*8040*/  SEL R4, RZ, 0x1, P1 ;  /* 0x00000001ff047807 */ /* 0x001fe40000800000 */
[----:B------:R-:W-:Y:S02]  /*8050*/  SEL R3, R2, RZ, P1 ;  /* 0x000000ff02037207 */ /* 0x000fe40000800000 */
[----:B------:R-:W-:Y:S01]  /*8060*/  LOP3.LUT R4, R11, R4, RZ, 0x3c, !PT ;  /* 0x000000040b047212 */ /* 0x000fe200078e3cff */
[----:B-1----:R-:W-:Y:S06]  /*8070*/  @!P0 BRA `(.L_x_189) ;  /* 0x0000000400008947 */ /* 0x002fec0003800000 */
.L_x_203:
[----:B------:R-:W-:Y:S01]  /*8080*/  IMAD R3, R3, 0x8, R0 ;  /* 0x0000000803037824 */ /* 0x000fe200078e0200 */
[----:B------:R-:W-:-:S07]  /*8090*/  SHF.L.U32 R0, R4, 0x1f, RZ ;  /* 0x0000001f04007819 */ /* 0x000fce00000006ff */
.L_x_190:
[----:B-1----:R1:W2:Y:S02]  /*80a0*/  SYNCS.PHASECHK.TRANS64.TRYWAIT P0, [R3+URZ], R0 ;  /* 0x00000000030075a7 */ /* 0x0022a4000800017f */
[----:B--2---:R-:W-:Y:S05]  /*80b0*/  @!P0 NANOSLEEP.SYNCS 0x989680 ;  /* 0x009896800000895d */ /* 0x004fea0003900000 */
[----:B------:R-:W2:Y:S02]  /*80c0*/  @!P0 SYNCS.PHASECHK.TRANS64 P0, [R3+URZ], R0 ;  /* 0x00000000030085a7 */ /* 0x000ea4000800007f */
[----:B--2---:R-:W-:Y:S05]  /*80d0*/  @!P0 BRA `(.L_x_190) ;  /* 0xfffffffc00f08947 */ /* 0x004fea000383ffff */
.L_x_182:
[----:B------:R-:W-:Y:S05]  /*80e0*/  BSYNC B0 ;  /* 0x0000000000007941 */ /* 0x000fea0003800000 */
.L_x_181:
[----:B------:R-:W-:Y:S05]  /*80f0*/  EXIT ;  /* 0x000000000000794d */ /* 0x000fea0003800000 */
.L_x_21:
[----:B-1----:R1:W2:Y:S02]  /*8100*/  SYNCS.PHASECHK.TRANS64.TRYWAIT P1, [R3+URZ], R0 ;  /* 0x00000000030075a7 */ /* 0x0022a4000802017f */
[----:B--2---:R-:W-:Y:S05]  /*8110*/  @!P1 NANOSLEEP.SYNCS 0x989680 ;  /* 0x009896800000995d */ /* 0x004fea0003900000 */
[----:B------:R-:W2:Y:S02]  /*8120*/  @!P1 SYNCS.PHASECHK.TRANS64 P1, [R3+URZ], R0 ;  /* 0x00000000030095a7 */ /* 0x000ea4000802007f */
[----:B--2---:R-:W-:Y:S05]  /*8130*/  @!P1 BRA `(.L_x_21) ;  /* 0xfffffffc00f09947 */ /* 0x004fea000383ffff */
[----:B------:R-:W-:Y:S05]  /*8140*/  BRA `(.L_x_20) ;  /* 0xffffff9400b07947 */ /* 0x000fea000383ffff */
.L_x_26:
[----:B-1----:R1:W2:Y:S02]  /*8150*/  SYNCS.PHASECHK.TRANS64.TRYWAIT P1, [R5+URZ], R4 ;  /* 0x00000004050075a7 */ /* 0x0022a4000802017f */
[----:B--2---:R-:W-:Y:S05]  /*8160*/  @!P1 NANOSLEEP.SYNCS 0x989680 ;  /* 0x009896800000995d */ /* 0x004fea0003900000 */
[----:B------:R-:W2:Y:S02]  /*8170*/  @!P1 SYNCS.PHASECHK.TRANS64 P1, [R5+URZ], R4 ;  /* 0x00000004050095a7 */ /* 0x000ea4000802007f */
[----:B--2---:R-:W-:Y:S05]  /*8180*/  @!P1 BRA `(.L_x_26) ;  /* 0xfffffffc00f09947 */ /* 0x004fea000383ffff */
[----:B------:R-:W-:Y:S05]  /*8190*/  BRA `(.L_x_25) ;  /* 0xffffff98008c7947 */ /* 0x000fea000383ffff */
.L_x_169:
[----:B------:R-:W-:Y:S01]  /*81a0*/  BSSY B1, `(.L_x_191) ;  /* 0x0000006000017945 */ /* 0x000fe20003800000 */
[----:B------:R-:W-:-:S07]  /*81b0*/  IMAD.MOV.U32 R15, RZ, RZ, -0x1 ;  /* 0xffffffffff0f7424 */ /* 0x000fce00078e00ff */
[----:B------:R-:W-:Y:S05]  /*81c0*/  WARPSYNC.COLLECTIVE R15, `(.L_x_192) ;  /* 0x000000000f0c7348 */ /* 0x000fea0003c00000 */
[----:B------:R-:W-:Y:S02]  /*81d0*/  ELECT P6, UR62, PT ;  /* 0x00000000003e782f */ /* 0x000fe400038c0000 */
[----:B------:R-:W-:Y:S01]  /*81e0*/  MOV R14, UR62 ;  /* 0x0000003e000e7c02 */ /* 0x000fe20008000f00 */
[----:B------:R-:W-:Y:S10]  /*81f0*/  ENDCOLLECTIVE ;  /* 0x000000000000791b */ /* 0x000ff40003800000 */
.L_x_192:
[----:B------:R-:W-:Y:S05]  /*8200*/  BSYNC B1 ;  /* 0x0000000000017941 */ /* 0x000fea0003800000 */
.L_x_191:
[----:B------:R-:W-:Y:S05]  /*8210*/  BRA `(.L_x_193) ;  /* 0xffffffec00bc7947 */ /* 0x000fea000383ffff */
.L_x_172:
[----:B0-----:R0:W1:Y:S02]  /*8220*/  SYNCS.PHASECHK.TRANS64.TRYWAIT P0, [R21+URZ+0x38], R12 ;  /* 0x0000380c150075a7 */ /* 0x001064000800017f */
[----:B-1----:R-:W-:Y:S05]  /*8230*/  @!P0 NANOSLEEP.SYNCS 0x989680 ;  /* 0x009896800000895d */ /* 0x002fea0003900000 */
[----:B------:R-:W1:Y:S02]  /*8240*/  @!P0 SYNCS.PHASECHK.TRANS64 P0, [R21+URZ+0x38], R12 ;  /* 0x0000380c150085a7 */ /* 0x000e64000800007f */
[----:B-1----:R-:W-:Y:S05]  /*8250*/  @!P0 BRA `(.L_x_172) ;  /* 0xfffffffc00f08947 */ /* 0x002fea000383ffff */
[----:B------:R-:W-:Y:S05]  /*8260*/  BRA `(.L_x_194) ;  /* 0xffffffec00f87947 */ /* 0x000fea000383ffff */
.L_x_180:
[----:B------:R-:W-:Y:S01]  /*8270*/  BSSY B0, `(.L_x_195) ;  /* 0x0000006000007945 */ /* 0x000fe20003800000 */
[----:B------:R-:W-:-:S07]  /*8280*/  IMAD.MOV.U32 R15, RZ, RZ, -0x1 ;  /* 0xffffffffff0f7424 */ /* 0x000fce00078e00ff */
[----:B------:R-:W-:Y:S05]  /*8290*/  WARPSYNC.COLLECTIVE R15, `(.L_x_196) ;  /* 0x000000000f0c7348 */ /* 0x000fea0003c00000 */
[----:B------:R-:W-:Y:S02]  /*82a0*/  ELECT P6, UR62, PT ;  /* 0x00000000003e782f */ /* 0x000fe400038c0000 */
[----:B------:R-:W-:Y:S01]  /*82b0*/  MOV R14, UR62 ;  /* 0x0000003e000e7c02 */ /* 0x000fe20008000f00 */
[----:B------:R-:W-:Y:S10]  /*82c0*/  ENDCOLLECTIVE ;  /* 0x000000000000791b */ /* 0x000ff40003800000 */
.L_x_196:
[----:B------:R-:W-:Y:S05]  /*82d0*/  BSYNC B0 ;  /* 0x0000000000007941 */ /* 0x000fea0003800000 */
.L_x_195:
[----:B------:R-:W-:Y:S05]  /*82e0*/  BRA `(.L_x_197) ;  /* 0xfffffff800647947 */ /* 0x000fea000383ffff */
.L_x_184:
[----:B0-----:R0:W1:Y:S02]  /*82f0*/  SYNCS.PHASECHK.TRANS64.TRYWAIT P0, [R7+URZ], R4 ;  /* 0x00000004070075a7 */ /* 0x001064000800017f */
[----:B-1----:R-:W-:Y:S05]  /*8300*/  @!P0 NANOSLEEP.SYNCS 0x989680 ;  /* 0x009896800000895d */ /* 0x002fea0003900000 */
[----:B------:R-:W1:Y:S02]  /*8310*/  @!P0 SYNCS.PHASECHK.TRANS64 P0, [R7+URZ], R4 ;  /* 0x00000004070085a7 */ /* 0x000e64000800007f */
[----:B-1----:R-:W-:Y:S05]  /*8320*/  @!P0 BRA `(.L_x_184) ;  /* 0xfffffffc00f08947 */ /* 0x002fea000383ffff */
[----:B------:R-:W-:Y:S05]  /*8330*/  BRA `(.L_x_198) ;  /* 0xfffffff800a47947 */ /* 0x000fea000383ffff */
.L_x_185:
[----:B0-----:R0:W1:Y:S02]  /*8340*/  SYNCS.PHASECHK.TRANS64.TRYWAIT P0, [R8+URZ], R5 ;  /* 0x00000005080075a7 */ /* 0x001064000800017f */
[----:B-1----:R-:W-:Y:S05]  /*8350*/  @!P0 NANOSLEEP.SYNCS 0x989680 ;  /* 0x009896800000895d */ /* 0x002fea0003900000 */
[----:B------:R-:W1:Y:S02]  /*8360*/  @!P0 SYNCS.PHASECHK.TRANS64 P0, [R8+URZ], R5 ;  /* 0x00000005080085a7 */ /* 0x000e64000800007f */
[----:B-1----:R-:W-:Y:S05]  /*8370*/  @!P0 BRA `(.L_x_185) ;  /* 0xfffffffc00f08947 */ /* 0x002fea000383ffff */
[----:B------:R-:W-:Y:S05]  /*8380*/  BRA `(.L_x_199) ;  /* 0xfffffff800b47947 */ /* 0x000fea000383ffff */
.L_x_186:
[----:B0-----:R0:W1:Y:S02]  /*8390*/  SYNCS.PHASECHK.TRANS64.TRYWAIT P0, [R9+URZ], R4 ;  /* 0x00000004090075a7 */ /* 0x001064000800017f */
[----:B-1----:R-:W-:Y:S05]  /*83a0*/  @!P0 NANOSLEEP.SYNCS 0x989680 ;  /* 0x009896800000895d */ /* 0x002fea0003900000 */
[----:B------:R-:W1:Y:S02]  /*83b0*/  @!P0 SYNCS.PHASECHK.TRANS64 P0, [R9+URZ], R4 ;  /* 0x00000004090085a7 */ /* 0x000e64000800007f */
[----:B-1----:R-:W-:Y:S05]  /*83c0*/  @!P0 BRA `(.L_x_186) ;  /* 0xfffffffc00f08947 */ /* 0x002fea000383ffff */
[----:B------:R-:W-:Y:S05]  /*83d0*/  BRA `(.L_x_200) ;  /* 0xfffffff800c47947 */ /* 0x000fea000383ffff */
.L_x_187:
[----:B0-----:R0:W1:Y:S02]  /*83e0*/  SYNCS.PHASECHK.TRANS64.TRYWAIT P0, [R8+URZ], R5 ;  /* 0x00000005080075a7 */ /* 0x001064000800017f */
[----:B-1----:R-:W-:Y:S05]  /*83f0*/  @!P0 NANOSLEEP.SYNCS 0x989680 ;  /* 0x009896800000895d */ /* 0x002fea0003900000 */
[----:B------:R-:W1:Y:S02]  /*8400*/  @!P0 SYNCS.PHASECHK.TRANS64 P0, [R8+URZ], R5 ;  /* 0x00000005080085a7 */ /* 0x000e64000800007f */
[----:B-1----:R-:W-:Y:S05]  /*8410*/  @!P0 BRA `(.L_x_187) ;  /* 0xfffffffc00f08947 */ /* 0x002fea000383ffff */
[----:B------:R-:W-:Y:S05]  /*8420*/  BRA `(.L_x_201) ;  /* 0xfffffff800d47947 */ /* 0x000fea000383ffff */
.L_x_188:
[----:B0-----:R0:W1:Y:S02]  /*8430*/  SYNCS.PHASECHK.TRANS64.TRYWAIT P0, [R9+URZ], R4 ;  /* 0x00000004090075a7 */ /* 0x001064000800017f */
[----:B-1----:R-:W-:Y:S05]  /*8440*/  @!P0 NANOSLEEP.SYNCS 0x989680 ;  /* 0x009896800000895d */ /* 0x002fea0003900000 */
[----:B------:R-:W1:Y:S02]  /*8450*/  @!P0 SYNCS.PHASECHK.TRANS64 P0, [R9+URZ], R4 ;  /* 0x00000004090085a7 */ /* 0x000e64000800007f */
[----:B-1----:R-:W-:Y:S05]  /*8460*/  @!P0 BRA `(.L_x_188) ;  /* 0xfffffffc00f08947 */ /* 0x002fea000383ffff */
[----:B------:R-:W-:Y:S05]  /*8470*/  BRA `(.L_x_202) ;  /* 0xfffffff800e47947 */ /* 0x000fea000383ffff */
.L_x_189:
[----:B0-----:R0:W1:Y:S02]  /*8480*/  SYNCS.PHASECHK.TRANS64.TRYWAIT P0, [R6+URZ], R5 ;  /* 0x00000005060075a7 */ /* 0x001064000800017f */
[----:B-1----:R-:W-:Y:S05]  /*8490*/  @!P0 NANOSLEEP.SYNCS 0x989680 ;  /* 0x009896800000895d */ /* 0x002fea0003900000 */
[----:B------:R-:W1:Y:S02]  /*84a0*/  @!P0 SYNCS.PHASECHK.TRANS64 P0, [R6+URZ], R5 ;  /* 0x00000005060085a7 */ /* 0x000e64000800007f */
[----:B-1----:R-:W-:Y:S05]  /*84b0*/  @!P0 BRA `(.L_x_189) ;  /* 0xfffffffc00f08947 */ /* 0x002fea000383ffff */
[----:B------:R-:W-:Y:S05]  /*84c0*/  BRA `(.L_x_203) ;  /* 0xfffffff800ec7947 */ /* 0x000fea000383ffff */
.L_x_204:
[----:B------:R-:W-:-:S00]  /*84d0*/  BRA `(.L_x_204) ;  /* 0xfffffffc00fc7947 */ /* 0x000fc0000383ffff */
[----:B------:R-:W-:-:S00]  /*84e0*/  NOP ;  /* 0x0000000000007918 */ /* 0x000fc00000000000 */
        /* <DEDUP_REMOVED lines=9> */
.L_x_205:


//--------------------- .nv.global.init           --------------------------
	.section	.nv.global.init,"aw",@progbits
.nv.global.init:
	.type		$str$22,@object
	.size		$str$22,($str$23 - $str$22)
$str$22:
        /*0000*/ 	.byte	0x6b, 0x5f, 0x74, 0x69, 0x6c, 0x65, 0x5f, 0x63, 0x6f, 0x75, 0x6e, 0x74, 0x20, 0x3e, 0x3d, 0x20
        /*0010*/ 	.byte	0x31, 0x00
	.type		$str$23,@object
	.size		$str$23,(__unnamed_1 - $str$23)
$str$23:
        /*0012*/ 	.byte	0x2f, 0x74, 0x6d, 0x70, 0x2f, 0x63, 0x75, 0x74, 0x6c, 0x61, 0x73, 0x73, 0x5f, 0x73, 0x77, 0x65
        /*0022*/ 	.byte	0x65, 0x70, 0x5f, 0x73, 0x72, 0x63, 0x2f, 0x69, 0x6e, 0x63, 0x6c, 0x75, 0x64, 0x65, 0x2f, 0x63
        /*0032*/ 	.byte	0x75, 0x74, 0x6c, 0x61, 0x73, 0x73, 0x2f, 0x67, 0x65, 0x6d, 0x6d, 0x2f, 0x63, 0x6f, 0x6c, 0x6c
        /*0042*/ 	.byte	0x65, 0x63, 0x74, 0x69, 0x76, 0x65, 0x2f, 0x73, 0x6d, 0x39, 0x30, 0x5f, 0x6d, 0x6d, 0x61, 0x5f
        /*0052*/ 	.byte	0x74, 0x6d, 0x61, 0x5f, 0x67, 0x6d, 0x6d, 0x61, 0x5f, 0x73, 0x73, 0x5f, 0x77, 0x61, 0x72, 0x70
        /*0062*/ 	.byte	0x73, 0x70, 0x65, 0x63, 0x69, 0x61, 0x6c, 0x69, 0x7a, 0x65, 0x64, 0x2e, 0x68, 0x70, 0x70, 0x00
	.type		__unnamed_1,@object
	.size		__unnamed_1,(.L_0 - __unnamed_1)
__unnamed_1:
        /*0072*/ 	.byte	0x76, 0x6f, 0x69, 0x64, 0x20, 0x63, 0x75, 0x74, 0x6c, 0x61, 0x73, 0x73, 0x3a, 0x3a, 0x67, 0x65
        /* <DEDUP_REMOVED lines=178> */
        /*0ba2*/ 	.byte	0x79, 0x5d, 0x00
.L_0:


//--------------------- .nv.shared._ZN7cutlass13device_kernelINS_4gemm6kernel13GemmUniversalIN4cute5tupleIJiiiiEEENS1_10collective13CollectiveMmaINS1_34MainloopSm90TmaGmmaWarpSpecializedILi7ENS5_IJNS4_1CILi2EEESB_NSA_ILi1EEEEEENS1_35KernelTmaWarpSpecializedCooperativeEEENS5_IJNSA_ILi128EEESG_NSA_ILi32EEEEEENS_10tfloat32_tENS5_IJlSC_lEEESJ_SK_NS4_8TiledMMAINS4_8MMA_AtomIJNS4_4SM904GMMA30MMA_64x128x8_F32TF32TF32_SS_TNILNSO_7ScaleInE1ELSQ_1EEEEEENS4_6LayoutINS5_IJSB_SC_SC_EEENS5_IJSC_NSA_ILi0EEESV_EEEEENS5_IJNS4_10UnderscoreESY_SY_EEEEENS4_23SM90_TMA_LOAD_MULTICASTENS4_14ComposedLayoutINS4_7SwizzleILi3ELi4ELi3EEENS4_18smem_ptr_flag_bitsILi32EEENST_INS5_IJNSA_ILi8EEESH_EEENS5_IJSH_SC_EEEEEEEvNS4_8identityES11_S1B_vS1C_EENS_8epilogue10collective6detail29Sm90TmaWarpSpecializedAdapterINS1F_15DefaultEpilogueISJ_SK_SK_NS1E_6thread17LinearCombinationISJ_Li1EffLNS1J_9ScaleType4KindE0ELNS_15FloatRoundStyleE2ESJ_EENS1_15EpilogueDefaultEEEEEvvEEEEvNT_6ParamsE --------------------------
	.section	.nv.shared._ZN7cutlass13device_kernelINS_4gemm6kernel13GemmUniversalIN4cute5tupleIJiiiiEEENS1_10collective13CollectiveMmaINS1_34MainloopSm90TmaGmmaWarpSpecializedILi7ENS5_IJNS4_1CILi2EEESB_NSA_ILi1EEEEEENS1_35KernelTmaWarpSpecializedCooperativeEEENS5_IJNSA_ILi128EEESG_NSA_ILi32EEEEEENS_10tfloat32_tENS5_IJlSC_lEEESJ_SK_NS4_8TiledMMAINS4_8MMA_AtomIJNS4_4SM904GMMA30MMA_64x128x8_F32TF32TF32_SS_TNILNSO_7ScaleInE1ELSQ_1EEEEEENS4_6LayoutINS5_IJSB_SC_SC_EEENS5_IJSC_NSA_ILi0EEESV_EEEEENS5_IJNS4_10UnderscoreESY_SY_EEEEENS4_23SM90_TMA_LOAD_MULTICASTENS4_14ComposedLayoutINS4_7SwizzleILi3ELi4ELi3EEENS4_18smem_ptr_flag_bitsILi32EEENST_INS5_IJNSA_ILi8EEESH_EEENS5_IJSH_SC_EEEEEEEvNS4_8identityES11_S1B_vS1C_EENS_8epilogue10collective6detail29Sm90TmaWarpSpecializedAdapterINS1F_15DefaultEpilogueISJ_SK_SK_NS1E_6thread17LinearCombinationISJ_Li1EffLNS1J_9ScaleType4KindE0ELNS_15FloatRoundStyleE2ESJ_EENS1_15EpilogueDefaultEEEEEvvEEEEvNT_6ParamsE,"aw",@nobits
	.sectionflags	@""
	.align	16
	.zero		1024


//--------------------- .nv.shared.reserved.0     --------------------------
	.section	.nv.shared.reserved.0,"aw",@nobits
	.weak		__nv_reservedSMEM_offset_0_alias
	.size		__nv_reservedSMEM_offset_0_alias, 0, 0
	.other		__nv_reservedSMEM_offset_0_alias,@"STO_CUDA_RESERVED_SHARED STV_DEFAULT"
__nv_reservedSMEM_offset_0_alias:
	.zero		0


//--------------------- .nv.global                --------------------------
	.section	.nv.global,"aw",@nobits
.nv.global:
	.type		_ZN39_INTERNAL_766eb002_4_k_cu_a85896a0_63864cute1_E,@object
	.size		_ZN39_INTERNAL_766eb002_4_k_cu_a85896a0_63864cute1_E,(_ZN39_INTERNAL_766eb002_4_k_cu_a85896a0_63864cuda3std3__45__cpo6cbeginE - _ZN39_INTERNAL_766eb002_4_k_cu_a85896a0_63864cute1_E)
_ZN39_INTERNAL_766eb002_4_k_cu_a85896a0_63864cute1_E:
	.zero		1
	.type		_ZN39_INTERNAL_766eb002_4_k_cu_a85896a0_63864cuda3std3__45__cpo6cbeginE,@object
	.size		_ZN39_INTERNAL_766eb002_4_k_cu_a85896a0_63864cuda3std3__45__cpo6cbeginE,(_ZN39_INTERNAL_766eb002_4_k_cu_a85896a0_63864cuda3std3__48in_placeE - _ZN39_INTERNAL_766eb002_4_k_cu_a85896a0_63864cuda3std3__45__cpo6cbeginE)
_ZN39_INTERNAL_766eb002_4_k_cu_a85896a0_63864cuda3std3__45__cpo6cbeginE:
	.zero		1
	.type		_ZN39_INTERNAL_766eb002_4_k_cu_a85896a0_63864cuda3std3__48in_placeE,@object
	.size		_ZN39_INTERNAL_766eb002_4_k_cu_a85896a0_63864cuda3std3__48in_placeE,(_ZN39_INTERNAL_766eb002_4_k_cu_a85896a0_63864cuda3std6ranges3__45__cpo9iter_moveE - _ZN39_INTERNAL_766eb002_4_k_cu_a85896a0_63864cuda3std3__48in_placeE)
_ZN39_INTERNAL_766eb002_4_k_cu_a85896a0_63864cuda3std3__48in_placeE:
	.zero		1
	.type		_ZN39_INTERNAL_766eb002_4_k_cu_a85896a0_63864cuda3std6ranges3__45__cpo9iter_moveE,@object
	.size		_ZN39_INTERNAL_766eb002_4_k_cu_a85896a0_63864cuda3std6ranges3__45__cpo9iter_moveE,(_ZN39_INTERNAL_766eb002_4_k_cu_a85896a0_63864cuda3std3__45__cpo5beginE - _ZN39_INTERNAL_766eb002_4_k_cu_a85896a0_63864cuda3std6ranges3__45__cpo9iter_moveE)
_ZN39_INTERNAL_766eb002_4_k_cu_a85896a0_63864cuda3std6ranges3__45__cpo9iter_moveE:
	.zero		1
	.type		_ZN39_INTERNAL_766eb002_4_k_cu_a85896a0_63864cuda3std3__45__cpo5beginE,@object
	.size		_ZN39_INTERNAL_766eb002_4_k_cu_a85896a0_63864cuda3std3__45__cpo5beginE,(_ZN39_INTERNAL_766eb002_4_k_cu_a85896a0_63864cuda3std3__441_GLOBAL__N__766eb002_4_k_cu_a85896a0_63866ignoreE - _ZN39_INTERNAL_766eb002_4_k_cu_a85896a0_63864cuda3std3__45__cpo5beginE)
_ZN39_INTERNAL_766eb002_4_k_cu_a85896a0_63864cuda3std3__45__cpo5beginE:
	.zero		1
	.type		_ZN39_INTERNAL_766eb002_4_k_cu_a85896a0_63864cuda3std3__441_GLOBAL__N__766eb002_4_k_cu_a85896a0_63866ignoreE,@object
	.size		_ZN39_INTERNAL_766eb002_4_k_cu_a85896a0_63864cuda3std3__441_GLOBAL__N__766eb002_4_k_cu_a85896a0_63866ignoreE,(_ZN39_INTERNAL_766eb002_4_k_cu_a85896a0_63864cute7productE - _ZN39_INTERNAL_766eb002_4_k_cu_a85896a0_63864cuda3std3__441_GLOBAL__N__766eb002_4_k_cu_a85896a0_63866ignoreE)
_ZN39_INTERNAL_766eb002_4_k_cu_a85896a0_63864cuda3std3__441_GLOBAL__N__766eb002_4_k_cu_a85896a0_63866ignoreE:
	.zero		1
	.type		_ZN39_INTERNAL_766eb002_4_k_cu_a85896a0_63864cute7productE,@object
	.size		_ZN39_INTERNAL_766eb002_4_k_cu_a85896a0_63864cute7productE,(_ZN39_INTERNAL_766eb002_4_k_cu_a85896a0_63864cuda3std3__45__cpo3endE - _ZN39_INTERNAL_766eb002_4_k_cu_a85896a0_63864cute7productE)
_ZN39_INTERNAL_766eb002_4_k_cu_a85896a0_63864cute7productE:
	.zero		1
	.type		_ZN39_INTERNAL_766eb002_4_k_cu_a85896a0_63864cuda3std3__45__cpo3endE,@object
	.size		_ZN39_INTERNAL_766eb002_4_k_cu_a85896a0_63864cuda3std3__45__cpo3endE,(_ZN39_INTERNAL_766eb002_4_k_cu_a85896a0_63864cuda3std3__419piecewise_constructE - _ZN39_INTERNAL_766eb002_4_k_cu_a85896a0_63864cuda3std3__45__cpo3endE)
_ZN39_INTERNAL_766eb002_4_k_cu_a85896a0_63864cuda3std3__45__cpo3endE:
	.zero		1
	.type		_ZN39_INTERNAL_766eb002_4_k_cu_a85896a0_63864cuda3std3__419piecewise_constructE,@object
	.size		_ZN39_INTERNAL_766eb002_4_k_cu_a85896a0_63864cuda3std3__419piecewise_constructE,(_ZN39_INTERNAL_766eb002_4_k_cu_a85896a0_63864cuda3std3__45__cpo4cendE - _ZN39_INTERNAL_766eb002_4_k_cu_a85896a0_63864cuda3std3__419piecewise_constructE)
_ZN39_INTERNAL_766eb002_4_k_cu_a85896a0_63864cuda3std3__419piecewise_constructE:
	.zero		1
	.type		_ZN39_INTERNAL_766eb002_4_k_cu_a85896a0_63864cuda3std3__45__cpo4cendE,@object
	.size		_ZN39_INTERNAL_766eb002_4_k_cu_a85896a0_63864cuda3std3__45__cpo4cendE,(_ZN39_INTERNAL_766eb002_4_k_cu_a85896a0_63864cuda3std6ranges3__45__cpo4swapE - _ZN39_INTERNAL_766eb002_4_k_cu_a85896a0_63864cuda3std3__45__cpo4cendE)
_ZN39_INTERNAL_766eb002_4_k_cu_a85896a0_63864cuda3std3__45__cpo4cendE:
	.zero		1
	.type		_ZN39_INTERNAL_766eb002_4_k_cu_a85896a0_63864cuda3std6ranges3__45__cpo4swapE,@object
	.size		_ZN39_INTERNAL_766eb002_4_k_cu_a85896a0_63864cuda3std6ranges3__45__cpo4swapE,(.L_8 - _ZN39_INTERNAL_766eb002_4_k_cu_a85896a0_63864cuda3std6ranges3__45__cpo4swapE)
_ZN39_INTERNAL_766eb002_4_k_cu_a85896a0_63864cuda3std6ranges3__45__cpo4swapE:
	.zero		1
.L_8:


//--------------------- .nv.constant0._ZN7cutlass13device_kernelINS_4gemm6kernel13GemmUniversalIN4cute5tupleIJiiiiEEENS1_10collective13CollectiveMmaINS1_34MainloopSm90TmaGmmaWarpSpecializedILi7ENS5_IJNS4_1CILi2EEESB_NSA_ILi1EEEEEENS1_35KernelTmaWarpSpecializedCooperativeEEENS5_IJNSA_ILi128EEESG_NSA_ILi32EEEEEENS_10tfloat32_tENS5_IJlSC_lEEESJ_SK_NS4_8TiledMMAINS4_8MMA_AtomIJNS4_4SM904GMMA30MMA_64x128x8_F32TF32TF32_SS_TNILNSO_7ScaleInE1ELSQ_1EEEEEENS4_6LayoutINS5_IJSB_SC_SC_EEENS5_IJSC_NSA_ILi0EEESV_EEEEENS5_IJNS4_10UnderscoreESY_SY_EEEEENS4_23SM90_TMA_LOAD_MULTICASTENS4_14ComposedLayoutINS4_7SwizzleILi3ELi4ELi3EEENS4_18smem_ptr_flag_bitsILi32EEENST_INS5_IJNSA_ILi8EEESH_EEENS5_IJSH_SC_EEEEEEEvNS4_8identityES11_S1B_vS1C_EENS_8epilogue10collective6detail29Sm90TmaWarpSpecializedAdapterINS1F_15DefaultEpilogueISJ_SK_SK_NS1E_6thread17LinearCombinationISJ_Li1EffLNS1J_9ScaleType4KindE0ELNS_15FloatRoundStyleE2ESJ_EENS1_15EpilogueDefaultEEEEEvvEEEEvNT_6ParamsE --------------------------
	.section	.nv.constant0._ZN7cutlass13device_kernelINS_4gemm6kernel13GemmUniversalIN4cute5tupleIJiiiiEEENS1_10collective13CollectiveMmaINS1_34MainloopSm90TmaGmmaWarpSpecializedILi7ENS5_IJNS4_1CILi2EEESB_NSA_ILi1EEEEEENS1_35KernelTmaWarpSpecializedCooperativeEEENS5_IJNSA_ILi128EEESG_NSA_ILi32EEEEEENS_10tfloat32_tENS5_IJlSC_lEEESJ_SK_NS4_8TiledMMAINS4_8MMA_AtomIJNS4_4SM904GMMA30MMA_64x128x8_F32TF32TF32_SS_TNILNSO_7ScaleInE1ELSQ_1EEEEEENS4_6LayoutINS5_IJSB_SC_SC_EEENS5_IJSC_NSA_ILi0EEESV_EEEEENS5_IJNS4_10UnderscoreESY_SY_EEEEENS4_23SM90_TMA_LOAD_MULTICASTENS4_14ComposedLayoutINS4_7SwizzleILi3ELi4ELi3EEENS4_18smem_ptr_flag_bitsILi32EEENST_INS5_IJNSA_ILi8EEESH_EEENS5_IJSH_SC_EEEEEEEvNS4_8identityES11_S1B_vS1C_EENS_8epilogue10collective6detail29Sm90TmaWarpSpecializedAdapterINS1F_15DefaultEpilogueISJ_SK_SK_NS1E_6thread17LinearCombinationISJ_Li1EffLNS1J_9ScaleType4KindE0ELNS_15FloatRoundStyleE2ESJ_EENS1_15EpilogueDefaultEEEEEvvEEEEvNT_6ParamsE,"a",@progbits
	.sectionflags	@""
	.align	4
.nv.constant0._ZN7cutlass13device_kernelINS_4gemm6kernel13GemmUniversalIN4cute5tupleIJiiiiEEENS1_10collective13CollectiveMmaINS1_34MainloopSm90TmaGmmaWarpSpecializedILi7ENS5_IJNS4_1CILi2EEESB_NSA_ILi1EEEEEENS1_35KernelTmaWarpSpecializedCooperativeEEENS5_IJNSA_ILi128EEESG_NSA_ILi32EEEEEENS_10tfloat32_tENS5_IJlSC_lEEESJ_SK_NS4_8TiledMMAINS4_8MMA_AtomIJNS4_4SM904GMMA30MMA_64x128x8_F32TF32TF32_SS_TNILNSO_7ScaleInE1ELSQ_1EEEEEENS4_6LayoutINS5_IJSB_SC_SC_EEENS5_IJSC_NSA_ILi0EEESV_EEEEENS5_IJNS4_10UnderscoreESY_SY_EEEEENS4_23SM90_TMA_LOAD_MULTICASTENS4_14ComposedLayoutINS4_7SwizzleILi3ELi4ELi3EEENS4_18smem_ptr_flag_bitsILi32EEENST_INS5_IJNSA_ILi8EEESH_EEENS5_IJSH_SC_EEEEEEEvNS4_8identityES11_S1B_vS1C_EENS_8epilogue10collective6detail29Sm90TmaWarpSpecializedAdapterINS1F_15DefaultEpilogueISJ_SK_SK_NS1E_6thread17LinearCombinationISJ_Li1EffLNS1J_9ScaleType4KindE0ELNS_15FloatRoundStyleE2ESJ_EENS1_15EpilogueDefaultEEEEEvvEEEEvNT_6ParamsE:
	.zero		1664


//--------------------- SYMBOLS --------------------------

	.type		.nv.reservedSmem.offset0,@object
	.size		.nv.reservedSmem.offset0,0x4
	.type		__assertfail,@function
